//
// Generated by NVIDIA NVVM Compiler
//
// Compiler Build ID: CL-36424714
// Cuda compilation tools, release 13.0, V13.0.88
// Based on NVVM 20.0.0
//

.version 9.0
.target sm_100
.address_size 64

	// .globl	_Z19ADMM_InitArrays_16bPfi
.shared .align 4 .b8 sdata[3072];

.visible .entry _Z19ADMM_InitArrays_16bPfi(
	.param .u64 .ptr .align 1 _Z19ADMM_InitArrays_16bPfi_param_0,
	.param .u32 _Z19ADMM_InitArrays_16bPfi_param_1
)
{
	.reg .pred 	%p<2>;
	.reg .b16 	%rs<5>;
	.reg .b32 	%r<7>;
	.reg .b32 	%f<3>;
	.reg .b64 	%rd<5>;

	ld.param.u64 	%rd1, [_Z19ADMM_InitArrays_16bPfi_param_0];
	ld.param.u32 	%r2, [_Z19ADMM_InitArrays_16bPfi_param_1];
	mov.u32 	%r3, %ntid.x;
	mov.u32 	%r4, %ctaid.x;
	mov.u32 	%r5, %tid.x;
	mad.lo.s32 	%r1, %r3, %r4, %r5;
	setp.ge.s32 	%p1, %r1, %r2;
	@%p1 bra 	$L__BB0_2;
	cvta.to.global.u64 	%rd2, %rd1;
	mov.f32 	%f1, 0f00000000;
	// begin inline asm
	{  cvt.rn.f16.f32 %rs1, %f1;}

	// end inline asm
	mov.f32 	%f2, 0f3F000000;
	// begin inline asm
	{  cvt.rn.f16.f32 %rs2, %f2;}

	// end inline asm
	// begin inline asm
	{  mov.b32 %r6, {%rs1,%rs2};}

	// end inline asm
	mul.wide.s32 	%rd3, %r1, 4;
	add.s64 	%rd4, %rd2, %rd3;
	st.global.u32 	[%rd4], %r6;
$L__BB0_2:
	ret;

}
	// .globl	_Z23ADMM_VN_kernel_deg3_16bPKfPfS1_PKji
.visible .entry _Z23ADMM_VN_kernel_deg3_16bPKfPfS1_PKji(
	.param .u64 .ptr .align 1 _Z23ADMM_VN_kernel_deg3_16bPKfPfS1_PKji_param_0,
	.param .u64 .ptr .align 1 _Z23ADMM_VN_kernel_deg3_16bPKfPfS1_PKji_param_1,
	.param .u64 .ptr .align 1 _Z23ADMM_VN_kernel_deg3_16bPKfPfS1_PKji_param_2,
	.param .u64 .ptr .align 1 _Z23ADMM_VN_kernel_deg3_16bPKfPfS1_PKji_param_3,
	.param .u32 _Z23ADMM_VN_kernel_deg3_16bPKfPfS1_PKji_param_4
)
{
	.reg .pred 	%p<2>;
	.reg .b16 	%rs<5>;
	.reg .b32 	%r<25>;
	.reg .b32 	%f<18>;
	.reg .b64 	%rd<20>;

	ld.param.u64 	%rd1, [_Z23ADMM_VN_kernel_deg3_16bPKfPfS1_PKji_param_0];
	ld.param.u64 	%rd2, [_Z23ADMM_VN_kernel_deg3_16bPKfPfS1_PKji_param_1];
	ld.param.u64 	%rd3, [_Z23ADMM_VN_kernel_deg3_16bPKfPfS1_PKji_param_2];
	ld.param.u64 	%rd4, [_Z23ADMM_VN_kernel_deg3_16bPKfPfS1_PKji_param_3];
	ld.param.u32 	%r2, [_Z23ADMM_VN_kernel_deg3_16bPKfPfS1_PKji_param_4];
	mov.u32 	%r3, %ntid.x;
	mov.u32 	%r4, %ctaid.x;
	mov.u32 	%r5, %tid.x;
	mad.lo.s32 	%r1, %r3, %r4, %r5;
	setp.ge.s32 	%p1, %r1, %r2;
	@%p1 bra 	$L__BB1_2;
	cvta.to.global.u64 	%rd5, %rd2;
	cvta.to.global.u64 	%rd6, %rd3;
	cvta.to.global.u64 	%rd7, %rd1;
	cvta.to.global.u64 	%rd8, %rd4;
	mul.wide.s32 	%rd9, %r1, 4;
	add.s64 	%rd10, %rd7, %rd9;
	ld.global.f32 	%f7, [%rd10];
	mul.hi.s32 	%r12, %r1, 1665926709;
	shr.u32 	%r13, %r12, 31;
	shr.s32 	%r14, %r12, 10;
	add.s32 	%r15, %r14, %r13;
	mul.lo.s32 	%r16, %r15, 2640;
	sub.s32 	%r17, %r1, %r16;
	mul.wide.s32 	%rd11, %r17, 8;
	add.s64 	%rd12, %rd8, %rd11;
	.pragma "used_bytes_mask 63";
	ld.global.v4.u16 	{%rs1, %rs2, %rs3, %rs4}, [%rd12];
	mul.lo.s32 	%r18, %r15, 7920;
	cvt.u32.u16 	%r19, %rs1;
	add.s32 	%r20, %r18, %r19;
	mul.wide.s32 	%rd13, %r20, 4;
	add.s64 	%rd14, %rd6, %rd13;
	ld.global.u32 	%r6, [%rd14];
	// begin inline asm
	{.reg .f16 low,high;
  mov.b32 {low,high},%r6;
  cvt.f32.f16 %f1, high;}

	// end inline asm
	// begin inline asm
	{.reg .f16 low,high;
  mov.b32 {low,high},%r6;
  cvt.f32.f16 %f2, low;}

	// end inline asm
	add.f32 	%f8, %f1, %f2;
	sub.f32 	%f9, %f8, %f7;
	cvt.u32.u16 	%r21, %rs2;
	add.s32 	%r22, %r18, %r21;
	mul.wide.s32 	%rd15, %r22, 4;
	add.s64 	%rd16, %rd6, %rd15;
	ld.global.u32 	%r8, [%rd16];
	// begin inline asm
	{.reg .f16 low,high;
  mov.b32 {low,high},%r8;
  cvt.f32.f16 %f3, high;}

	// end inline asm
	// begin inline asm
	{.reg .f16 low,high;
  mov.b32 {low,high},%r8;
  cvt.f32.f16 %f4, low;}

	// end inline asm
	add.f32 	%f10, %f3, %f4;
	add.f32 	%f11, %f9, %f10;
	cvt.u32.u16 	%r23, %rs3;
	add.s32 	%r24, %r18, %r23;
	mul.wide.s32 	%rd17, %r24, 4;
	add.s64 	%rd18, %rd6, %rd17;
	ld.global.u32 	%r10, [%rd18];
	// begin inline asm
	{.reg .f16 low,high;
  mov.b32 {low,high},%r10;
  cvt.f32.f16 %f5, high;}

	// end inline asm
	// begin inline asm
	{.reg .f16 low,high;
  mov.b32 {low,high},%r10;
  cvt.f32.f16 %f6, low;}

	// end inline asm
	add.f32 	%f12, %f5, %f6;
	add.f32 	%f13, %f11, %f12;
	add.f32 	%f14, %f13, 0fBE888889;
	mul.f32 	%f15, %f14, 0f3ECF914C;
	min.f32 	%f16, %f15, 0f3F800000;
	max.f32 	%f17, %f16, 0f00000000;
	add.s64 	%rd19, %rd5, %rd9;
	st.global.f32 	[%rd19], %f17;
$L__BB1_2:
	ret;

}
	// .globl	_Z23ADMM_CN_kernel_deg6_16bPKfPfPKjPii
.visible .entry _Z23ADMM_CN_kernel_deg6_16bPKfPfPKjPii(
	.param .u64 .ptr .align 1 _Z23ADMM_CN_kernel_deg6_16bPKfPfPKjPii_param_0,
	.param .u64 .ptr .align 1 _Z23ADMM_CN_kernel_deg6_16bPKfPfPKjPii_param_1,
	.param .u64 .ptr .align 1 _Z23ADMM_CN_kernel_deg6_16bPKfPfPKjPii_param_2,
	.param .u64 .ptr .align 1 _Z23ADMM_CN_kernel_deg6_16bPKfPfPKjPii_param_3,
	.param .u32 _Z23ADMM_CN_kernel_deg6_16bPKfPfPKjPii_param_4
)
{
	.local .align 8 .b8 	__local_depot2[96];
	.reg .b64 	%SP;
	.reg .b64 	%SPL;
	.reg .pred 	%p<128>;
	.reg .b16 	%rs<41>;
	.reg .b32 	%r<243>;
	.reg .b32 	%f<315>;
	.reg .b64 	%rd<76>;

	mov.u64 	%SPL, __local_depot2;
	ld.param.u64 	%rd13, [_Z23ADMM_CN_kernel_deg6_16bPKfPfPKjPii_param_0];
	ld.param.u64 	%rd14, [_Z23ADMM_CN_kernel_deg6_16bPKfPfPKjPii_param_1];
	ld.param.u64 	%rd15, [_Z23ADMM_CN_kernel_deg6_16bPKfPfPKjPii_param_2];
	ld.param.u64 	%rd16, [_Z23ADMM_CN_kernel_deg6_16bPKfPfPKjPii_param_3];
	ld.param.u32 	%r30, [_Z23ADMM_CN_kernel_deg6_16bPKfPfPKjPii_param_4];
	add.u64 	%rd1, %SPL, 0;
	add.u64 	%rd2, %SPL, 24;
	add.u64 	%rd3, %SPL, 48;
	add.u64 	%rd4, %SPL, 72;
	mov.u32 	%r31, %ntid.x;
	mov.u32 	%r32, %ctaid.x;
	mov.u32 	%r1, %tid.x;
	mad.lo.s32 	%r2, %r31, %r32, %r1;
	setp.ge.s32 	%p2, %r2, %r30;
	@%p2 bra 	$L__BB2_30;
	cvta.to.global.u64 	%rd21, %rd14;
	cvta.to.global.u64 	%rd22, %rd16;
	cvta.to.global.u64 	%rd23, %rd13;
	cvta.to.global.u64 	%rd24, %rd15;
	mul.hi.s32 	%r45, %r2, 1665926709;
	shr.u32 	%r46, %r45, 31;
	shr.s32 	%r47, %r45, 9;
	add.s32 	%r48, %r47, %r46;
	mul.lo.s32 	%r49, %r48, 1320;
	sub.s32 	%r50, %r2, %r49;
	mul.lo.s32 	%r51, %r48, 2640;
	mul.wide.s32 	%rd25, %r50, 12;
	add.s64 	%rd26, %rd24, %rd25;
	mul.lo.s32 	%r52, %r2, 6;
	ld.global.u32 	%r53, [%rd26];
	mov.b32 	{%rs3, %rs4}, %r53;
	cvt.u32.u16 	%r54, %rs3;
	add.s32 	%r55, %r51, %r54;
	mul.wide.s32 	%rd27, %r55, 4;
	add.s64 	%rd28, %rd23, %rd27;
	ld.global.f32 	%f59, [%rd28];
	shl.b32 	%r56, %r1, 2;
	mov.u32 	%r57, sdata;
	add.s32 	%r58, %r57, %r56;
	ld.global.u32 	%r59, [%rd26+4];
	ld.global.u32 	%r60, [%rd26+8];
	st.shared.f32 	[%r58], %f59;
	mul.wide.s32 	%rd29, %r52, 4;
	add.s64 	%rd5, %rd21, %rd29;
	ld.global.u32 	%r33, [%rd5];
	mul.f32 	%f60, %f59, 0f3FF33333;
	// begin inline asm
	{.reg .f16 low,high;
  mov.b32 {low,high},%r33;
  cvt.f32.f16 %f47, high;}

	// end inline asm
	mul.f32 	%f61, %f47, 0f3F666666;
	sub.f32 	%f62, %f60, %f61;
	// begin inline asm
	{.reg .f16 low,high;
  mov.b32 {low,high},%r33;
  cvt.f32.f16 %f48, low;}

	// end inline asm
	sub.f32 	%f63, %f62, %f48;
	cvt.u32.u16 	%r61, %rs4;
	add.s32 	%r62, %r51, %r61;
	mul.wide.s32 	%rd30, %r62, 4;
	add.s64 	%rd31, %rd23, %rd30;
	ld.global.f32 	%f64, [%rd31];
	st.shared.f32 	[%r58+512], %f64;
	ld.global.u32 	%r35, [%rd5+4];
	mul.f32 	%f65, %f64, 0f3FF33333;
	// begin inline asm
	{.reg .f16 low,high;
  mov.b32 {low,high},%r35;
  cvt.f32.f16 %f49, high;}

	// end inline asm
	mul.f32 	%f66, %f49, 0f3F666666;
	sub.f32 	%f67, %f65, %f66;
	// begin inline asm
	{.reg .f16 low,high;
  mov.b32 {low,high},%r35;
  cvt.f32.f16 %f50, low;}

	// end inline asm
	sub.f32 	%f68, %f67, %f50;
	mov.b32 	{%rs5, %rs6}, %r59;
	cvt.u32.u16 	%r63, %rs5;
	add.s32 	%r64, %r51, %r63;
	mul.wide.s32 	%rd32, %r64, 4;
	add.s64 	%rd33, %rd23, %rd32;
	ld.global.f32 	%f69, [%rd33];
	st.shared.f32 	[%r58+1024], %f69;
	ld.global.u32 	%r37, [%rd5+8];
	mul.f32 	%f70, %f69, 0f3FF33333;
	// begin inline asm
	{.reg .f16 low,high;
  mov.b32 {low,high},%r37;
  cvt.f32.f16 %f51, high;}

	// end inline asm
	mul.f32 	%f71, %f51, 0f3F666666;
	sub.f32 	%f72, %f70, %f71;
	// begin inline asm
	{.reg .f16 low,high;
  mov.b32 {low,high},%r37;
  cvt.f32.f16 %f52, low;}

	// end inline asm
	sub.f32 	%f73, %f72, %f52;
	cvt.u32.u16 	%r65, %rs6;
	add.s32 	%r66, %r51, %r65;
	mul.wide.s32 	%rd34, %r66, 4;
	add.s64 	%rd35, %rd23, %rd34;
	ld.global.f32 	%f74, [%rd35];
	st.shared.f32 	[%r58+1536], %f74;
	ld.global.u32 	%r39, [%rd5+12];
	mul.f32 	%f75, %f74, 0f3FF33333;
	// begin inline asm
	{.reg .f16 low,high;
  mov.b32 {low,high},%r39;
  cvt.f32.f16 %f53, high;}

	// end inline asm
	mul.f32 	%f76, %f53, 0f3F666666;
	sub.f32 	%f77, %f75, %f76;
	// begin inline asm
	{.reg .f16 low,high;
  mov.b32 {low,high},%r39;
  cvt.f32.f16 %f54, low;}

	// end inline asm
	sub.f32 	%f78, %f77, %f54;
	mov.b32 	{%rs7, %rs8}, %r60;
	cvt.u32.u16 	%r67, %rs7;
	add.s32 	%r68, %r51, %r67;
	mul.wide.s32 	%rd36, %r68, 4;
	add.s64 	%rd37, %rd23, %rd36;
	ld.global.f32 	%f79, [%rd37];
	st.shared.f32 	[%r58+2048], %f79;
	ld.global.u32 	%r41, [%rd5+16];
	mul.f32 	%f80, %f79, 0f3FF33333;
	// begin inline asm
	{.reg .f16 low,high;
  mov.b32 {low,high},%r41;
  cvt.f32.f16 %f55, high;}

	// end inline asm
	mul.f32 	%f81, %f55, 0f3F666666;
	sub.f32 	%f82, %f80, %f81;
	// begin inline asm
	{.reg .f16 low,high;
  mov.b32 {low,high},%r41;
  cvt.f32.f16 %f56, low;}

	// end inline asm
	sub.f32 	%f83, %f82, %f56;
	cvt.u32.u16 	%r69, %rs8;
	add.s32 	%r70, %r51, %r69;
	mul.wide.s32 	%rd38, %r70, 4;
	add.s64 	%rd39, %rd23, %rd38;
	ld.global.f32 	%f84, [%rd39];
	st.shared.f32 	[%r58+2560], %f84;
	ld.global.u32 	%r43, [%rd5+20];
	mul.f32 	%f85, %f84, 0f3FF33333;
	// begin inline asm
	{.reg .f16 low,high;
  mov.b32 {low,high},%r43;
  cvt.f32.f16 %f57, high;}

	// end inline asm
	mul.f32 	%f86, %f57, 0f3F666666;
	sub.f32 	%f87, %f85, %f86;
	// begin inline asm
	{.reg .f16 low,high;
  mov.b32 {low,high},%r43;
  cvt.f32.f16 %f58, low;}

	// end inline asm
	sub.f32 	%f88, %f87, %f58;
	setp.gt.f32 	%p3, %f84, 0f3F000000;
	setp.gt.f32 	%p4, %f79, 0f3F000000;
	setp.gt.f32 	%p5, %f74, 0f3F000000;
	setp.gt.f32 	%p6, %f69, 0f3F000000;
	setp.gt.f32 	%p7, %f59, 0f3F000000;
	setp.gt.f32 	%p8, %f64, 0f3F000000;
	xor.pred  	%p9, %p7, %p8;
	xor.pred  	%p10, %p9, %p6;
	xor.pred  	%p11, %p10, %p5;
	xor.pred  	%p12, %p11, %p4;
	xor.pred  	%p13, %p12, %p3;
	selp.u32 	%r71, 1, 0, %p13;
	mul.wide.s32 	%rd40, %r2, 4;
	add.s64 	%rd41, %rd22, %rd40;
	st.global.u32 	[%rd41], %r71;
	setp.le.f32 	%p14, %f63, 0f00000000;
	selp.u32 	%r72, 1, 0, %p14;
	setp.le.f32 	%p15, %f68, 0f00000000;
	selp.u32 	%r73, 1, 0, %p15;
	add.s32 	%r74, %r72, %r73;
	setp.le.f32 	%p16, %f73, 0f00000000;
	selp.u32 	%r75, 1, 0, %p16;
	add.s32 	%r76, %r74, %r75;
	setp.le.f32 	%p17, %f78, 0f00000000;
	selp.u32 	%r77, 1, 0, %p17;
	add.s32 	%r78, %r76, %r77;
	setp.le.f32 	%p18, %f83, 0f00000000;
	selp.u32 	%r79, 1, 0, %p18;
	add.s32 	%r80, %r78, %r79;
	setp.le.f32 	%p19, %f88, 0f00000000;
	selp.u32 	%r81, 1, 0, %p19;
	add.s32 	%r3, %r80, %r81;
	setp.ne.s32 	%p20, %r3, 6;
	bar.sync 	0;
	mov.f32 	%f89, 0f00000000;
	st.local.v2.f32 	[%rd4], {%f89, %f89};
	st.local.v2.f32 	[%rd4+8], {%f89, %f89};
	st.local.v2.f32 	[%rd4+16], {%f89, %f89};
	bar.sync 	0;
	setp.gt.f32 	%p21, %f68, %f73;
	max.f32 	%f90, %f68, %f73;
	min.f32 	%f91, %f68, %f73;
	selp.b32 	%r82, 1, 2, %p21;
	selp.b32 	%r83, 2, 1, %p21;
	setp.gt.f32 	%p22, %f63, %f91;
	max.f32 	%f92, %f63, %f91;
	min.f32 	%f93, %f63, %f91;
	selp.b32 	%r84, 0, %r83, %p22;
	selp.b32 	%r85, %r83, 0, %p22;
	setp.gt.f32 	%p23, %f92, %f90;
	max.f32 	%f94, %f92, %f90;
	min.f32 	%f95, %f92, %f90;
	selp.b32 	%r86, %r84, %r82, %p23;
	selp.b32 	%r87, %r82, %r84, %p23;
	setp.gt.f32 	%p24, %f83, %f88;
	max.f32 	%f96, %f83, %f88;
	min.f32 	%f97, %f83, %f88;
	selp.b32 	%r88, 4, 5, %p24;
	selp.b32 	%r89, 5, 4, %p24;
	setp.gt.f32 	%p25, %f78, %f97;
	max.f32 	%f98, %f78, %f97;
	min.f32 	%f99, %f78, %f97;
	selp.b32 	%r90, 3, %r89, %p25;
	selp.b32 	%r91, %r89, 3, %p25;
	setp.gt.f32 	%p26, %f98, %f96;
	max.f32 	%f100, %f98, %f96;
	min.f32 	%f101, %f98, %f96;
	selp.b32 	%r92, %r90, %r88, %p26;
	selp.b32 	%r93, %r88, %r90, %p26;
	setp.gt.f32 	%p27, %f94, %f100;
	max.f32 	%f1, %f94, %f100;
	min.f32 	%f102, %f94, %f100;
	selp.b32 	%r94, %r86, %r92, %p27;
	selp.b32 	%r95, %r92, %r86, %p27;
	setp.gt.f32 	%p28, %f95, %f101;
	max.f32 	%f103, %f95, %f101;
	min.f32 	%f104, %f95, %f101;
	selp.b32 	%r96, %r87, %r93, %p28;
	selp.b32 	%r97, %r93, %r87, %p28;
	setp.gt.f32 	%p29, %f93, %f99;
	max.f32 	%f105, %f93, %f99;
	min.f32 	%f2, %f93, %f99;
	selp.b32 	%r98, %r85, %r91, %p29;
	selp.b32 	%r4, %r91, %r85, %p29;
	setp.gt.f32 	%p30, %f105, %f104;
	max.f32 	%f106, %f105, %f104;
	min.f32 	%f3, %f105, %f104;
	selp.b32 	%r99, %r98, %r97, %p30;
	selp.b32 	%r5, %r97, %r98, %p30;
	setp.gt.f32 	%p31, %f103, %f102;
	max.f32 	%f4, %f103, %f102;
	min.f32 	%f107, %f103, %f102;
	selp.b32 	%r6, %r96, %r95, %p31;
	selp.b32 	%r100, %r95, %r96, %p31;
	setp.gt.f32 	%p32, %f106, %f107;
	max.f32 	%f5, %f106, %f107;
	min.f32 	%f6, %f106, %f107;
	selp.b32 	%r7, %r99, %r100, %p32;
	selp.b32 	%r8, %r100, %r99, %p32;
	st.local.v2.f32 	[%rd3], {%f1, %f4};
	st.local.v2.f32 	[%rd3+8], {%f5, %f6};
	st.local.v2.f32 	[%rd3+16], {%f3, %f2};
	max.f32 	%f108, %f1, 0f00000000;
	min.f32 	%f300, %f108, 0f3F800000;
	add.f32 	%f109, %f300, 0f00000000;
	max.f32 	%f110, %f4, 0f00000000;
	min.f32 	%f301, %f110, 0f3F800000;
	add.f32 	%f111, %f109, %f301;
	max.f32 	%f112, %f5, 0f00000000;
	min.f32 	%f302, %f112, 0f3F800000;
	add.f32 	%f113, %f111, %f302;
	max.f32 	%f114, %f6, 0f00000000;
	min.f32 	%f303, %f114, 0f3F800000;
	add.f32 	%f115, %f113, %f303;
	max.f32 	%f116, %f3, 0f00000000;
	min.f32 	%f304, %f116, 0f3F800000;
	add.f32 	%f117, %f115, %f304;
	max.f32 	%f118, %f2, 0f00000000;
	min.f32 	%f305, %f118, 0f3F800000;
	add.f32 	%f119, %f117, %f305;
	cvt.rzi.s32.f32 	%r9, %f119;
	and.b32  	%r10, %r9, -2;
	setp.lt.s32 	%p33, %r9, 2;
	neg.f32 	%f120, %f301;
	selp.f32 	%f121, %f120, %f301, %p33;
	add.f32 	%f122, %f300, %f121;
	neg.f32 	%f123, %f302;
	selp.f32 	%f124, %f123, %f302, %p33;
	add.f32 	%f125, %f122, %f124;
	setp.lt.s32 	%p34, %r10, 3;
	neg.f32 	%f126, %f303;
	selp.f32 	%f127, %f126, %f303, %p34;
	add.f32 	%f128, %f125, %f127;
	setp.lt.s32 	%p35, %r10, 4;
	neg.f32 	%f129, %f304;
	selp.f32 	%f130, %f129, %f304, %p35;
	add.f32 	%f131, %f128, %f130;
	setp.lt.s32 	%p36, %r10, 5;
	neg.f32 	%f132, %f305;
	selp.f32 	%f133, %f132, %f305, %p36;
	add.f32 	%f134, %f131, %f133;
	cvt.rn.f32.s32 	%f135, %r10;
	setp.le.f32 	%p37, %f134, %f135;
	and.pred  	%p1, %p20, %p37;
	mul.wide.u32 	%rd42, %r94, 4;
	add.s64 	%rd6, %rd4, %rd42;
	@%p1 bra 	$L__BB2_3;
	ld.local.f32 	%f300, [%rd6];
$L__BB2_3:
	st.local.f32 	[%rd6], %f300;
	mul.wide.u32 	%rd43, %r6, 4;
	add.s64 	%rd7, %rd4, %rd43;
	@%p1 bra 	$L__BB2_5;
	ld.local.f32 	%f301, [%rd7];
$L__BB2_5:
	st.local.f32 	[%rd7], %f301;
	mul.wide.u32 	%rd44, %r7, 4;
	add.s64 	%rd8, %rd4, %rd44;
	@%p1 bra 	$L__BB2_7;
	ld.local.f32 	%f302, [%rd8];
$L__BB2_7:
	st.local.f32 	[%rd8], %f302;
	mul.wide.u32 	%rd45, %r8, 4;
	add.s64 	%rd9, %rd4, %rd45;
	@%p1 bra 	$L__BB2_9;
	ld.local.f32 	%f303, [%rd9];
$L__BB2_9:
	st.local.f32 	[%rd9], %f303;
	mul.wide.u32 	%rd46, %r5, 4;
	add.s64 	%rd10, %rd4, %rd46;
	@%p1 bra 	$L__BB2_11;
	ld.local.f32 	%f304, [%rd10];
$L__BB2_11:
	st.local.f32 	[%rd10], %f304;
	mul.wide.u32 	%rd47, %r4, 4;
	add.s64 	%rd11, %rd4, %rd47;
	@%p1 bra 	$L__BB2_13;
	ld.local.f32 	%f305, [%rd11];
$L__BB2_13:
	setp.eq.s32 	%p39, %r3, 6;
	st.local.f32 	[%rd11], %f305;
	or.pred  	%p40, %p39, %p37;
	bar.sync 	0;
	@%p40 bra 	$L__BB2_29;
	setp.gt.s32 	%p41, %r10, 4;
	@%p41 bra 	$L__BB2_16;
	mul.wide.s32 	%rd50, %r10, 4;
	add.s64 	%rd51, %rd3, %rd50;
	ld.local.v2.f32 	{%f136, %f137}, [%rd51];
	sub.f32 	%f138, %f136, %f137;
	mul.f32 	%f306, %f138, 0f3F000000;
	bra.uni 	$L__BB2_17;
$L__BB2_16:
	mul.wide.u32 	%rd48, %r10, 4;
	add.s64 	%rd49, %rd3, %rd48;
	ld.local.f32 	%f306, [%rd49];
$L__BB2_17:
	and.b32  	%r101, %r9, -2;
	setp.lt.s32 	%p42, %r101, 5;
	setp.lt.s32 	%p43, %r101, 4;
	setp.lt.s32 	%p44, %r101, 3;
	setp.lt.s32 	%p45, %r9, 2;
	setp.lt.s32 	%p46, %r9, 0;
	add.f32 	%f139, %f1, 0fBF800000;
	neg.f32 	%f140, %f1;
	selp.f32 	%f141, %f140, %f139, %p46;
	add.f32 	%f142, %f4, 0fBF800000;
	neg.f32 	%f143, %f4;
	selp.f32 	%f144, %f143, %f142, %p45;
	add.f32 	%f145, %f5, 0fBF800000;
	neg.f32 	%f146, %f5;
	selp.f32 	%f147, %f146, %f145, %p45;
	add.f32 	%f148, %f6, 0fBF800000;
	neg.f32 	%f149, %f6;
	selp.f32 	%f150, %f149, %f148, %p44;
	add.f32 	%f151, %f3, 0fBF800000;
	neg.f32 	%f152, %f3;
	selp.f32 	%f153, %f152, %f151, %p43;
	add.f32 	%f154, %f2, 0fBF800000;
	neg.f32 	%f155, %f2;
	selp.f32 	%f156, %f155, %f154, %p42;
	setp.gt.f32 	%p47, %f141, %f144;
	selp.u32 	%r102, 1, 0, %p47;
	setp.gt.f32 	%p48, %f141, %f147;
	selp.u32 	%r103, 1, 0, %p48;
	add.s32 	%r104, %r103, %r102;
	setp.gt.f32 	%p49, %f141, %f150;
	selp.u32 	%r105, 1, 0, %p49;
	add.s32 	%r106, %r104, %r105;
	setp.gt.f32 	%p50, %f141, %f153;
	selp.u32 	%r107, 1, 0, %p50;
	add.s32 	%r108, %r106, %r107;
	setp.gt.f32 	%p51, %f141, %f156;
	selp.u32 	%r109, 1, 0, %p51;
	add.s32 	%r110, %r108, %r109;
	setp.ge.f32 	%p52, %f144, %f141;
	selp.u32 	%r111, 1, 0, %p52;
	setp.gt.f32 	%p53, %f144, %f147;
	selp.u32 	%r112, 1, 0, %p53;
	add.s32 	%r113, %r112, %r111;
	setp.gt.f32 	%p54, %f144, %f150;
	selp.u32 	%r114, 1, 0, %p54;
	add.s32 	%r115, %r113, %r114;
	setp.gt.f32 	%p55, %f144, %f153;
	selp.u32 	%r116, 1, 0, %p55;
	add.s32 	%r117, %r115, %r116;
	setp.gt.f32 	%p56, %f144, %f156;
	selp.u32 	%r118, 1, 0, %p56;
	add.s32 	%r119, %r117, %r118;
	setp.ge.f32 	%p57, %f147, %f141;
	selp.u32 	%r120, 1, 0, %p57;
	setp.ge.f32 	%p58, %f147, %f144;
	selp.u32 	%r121, 1, 0, %p58;
	add.s32 	%r122, %r120, %r121;
	setp.gt.f32 	%p59, %f147, %f150;
	selp.u32 	%r123, 1, 0, %p59;
	add.s32 	%r124, %r122, %r123;
	setp.gt.f32 	%p60, %f147, %f153;
	selp.u32 	%r125, 1, 0, %p60;
	add.s32 	%r126, %r124, %r125;
	setp.gt.f32 	%p61, %f147, %f156;
	selp.u32 	%r127, 1, 0, %p61;
	add.s32 	%r128, %r126, %r127;
	setp.ge.f32 	%p62, %f150, %f141;
	selp.u32 	%r129, 1, 0, %p62;
	setp.ge.f32 	%p63, %f150, %f144;
	selp.u32 	%r130, 1, 0, %p63;
	add.s32 	%r131, %r129, %r130;
	setp.ge.f32 	%p64, %f150, %f147;
	selp.u32 	%r132, 1, 0, %p64;
	add.s32 	%r133, %r131, %r132;
	setp.gt.f32 	%p65, %f150, %f153;
	selp.u32 	%r134, 1, 0, %p65;
	add.s32 	%r135, %r133, %r134;
	setp.gt.f32 	%p66, %f150, %f156;
	selp.u32 	%r136, 1, 0, %p66;
	add.s32 	%r137, %r135, %r136;
	setp.ge.f32 	%p67, %f153, %f141;
	selp.u32 	%r138, 1, 0, %p67;
	setp.ge.f32 	%p68, %f153, %f144;
	selp.u32 	%r139, 1, 0, %p68;
	add.s32 	%r140, %r138, %r139;
	setp.ge.f32 	%p69, %f153, %f147;
	selp.u32 	%r141, 1, 0, %p69;
	add.s32 	%r142, %r140, %r141;
	setp.ge.f32 	%p70, %f153, %f150;
	selp.u32 	%r143, 1, 0, %p70;
	add.s32 	%r144, %r142, %r143;
	setp.gt.f32 	%p71, %f153, %f156;
	selp.u32 	%r145, 1, 0, %p71;
	add.s32 	%r146, %r144, %r145;
	add.s32 	%r147, %r119, %r110;
	add.s32 	%r148, %r147, %r128;
	add.s32 	%r149, %r148, %r137;
	add.s32 	%r150, %r149, %r146;
	mul.wide.u32 	%rd52, %r110, 4;
	add.s64 	%rd53, %rd1, %rd52;
	st.local.f32 	[%rd53], %f141;
	mul.wide.u32 	%rd54, %r119, 4;
	add.s64 	%rd55, %rd1, %rd54;
	st.local.f32 	[%rd55], %f144;
	mul.wide.u32 	%rd56, %r128, 4;
	add.s64 	%rd57, %rd1, %rd56;
	st.local.f32 	[%rd57], %f147;
	mul.wide.u32 	%rd58, %r137, 4;
	add.s64 	%rd59, %rd1, %rd58;
	st.local.f32 	[%rd59], %f150;
	mul.wide.u32 	%rd60, %r146, 4;
	add.s64 	%rd61, %rd1, %rd60;
	st.local.f32 	[%rd61], %f153;
	mul.wide.s32 	%rd62, %r150, 4;
	sub.s64 	%rd63, %rd1, %rd62;
	st.local.f32 	[%rd63+60], %f156;
	add.s64 	%rd64, %rd2, %rd52;
	mov.b32 	%r151, 0;
	st.local.u32 	[%rd64], %r151;
	add.s64 	%rd65, %rd2, %rd54;
	mov.b32 	%r152, 1;
	st.local.u32 	[%rd65], %r152;
	add.s64 	%rd66, %rd2, %rd56;
	mov.b32 	%r153, 2;
	st.local.u32 	[%rd66], %r153;
	add.s64 	%rd67, %rd2, %rd58;
	mov.b32 	%r154, 3;
	st.local.u32 	[%rd67], %r154;
	add.s64 	%rd68, %rd2, %rd60;
	mov.b32 	%r155, 4;
	st.local.u32 	[%rd68], %r155;
	sub.s64 	%rd69, %rd2, %rd62;
	mov.b32 	%r156, 5;
	st.local.u32 	[%rd69+60], %r156;
	setp.leu.f32 	%p72, %f1, 0f3F800000;
	selp.s32 	%r157, -1, 0, %p72;
	setp.ge.f32 	%p73, %f1, 0fAEDBE6FF;
	selp.u32 	%r158, 1, 0, %p73;
	ld.local.v2.f32 	{%f157, %f158}, [%rd1];
	setp.lt.f32 	%p74, %f157, 0f2EDBE6FF;
	selp.u32 	%r159, 1, 0, %p74;
	setp.geu.f32 	%p75, %f157, %f306;
	selp.s32 	%r160, -1, 0, %p75;
	setp.gt.f32 	%p76, %f4, 0f3F800000;
	selp.u32 	%r161, 1, 0, %p76;
	add.s32 	%r162, %r157, %r161;
	setp.ge.f32 	%p77, %f4, 0fAEDBE6FF;
	selp.u32 	%r163, 1, 0, %p77;
	add.s32 	%r164, %r158, %r163;
	setp.lt.f32 	%p78, %f158, 0f2EDBE6FF;
	selp.u32 	%r165, 1, 0, %p78;
	add.s32 	%r166, %r159, %r165;
	setp.lt.f32 	%p79, %f158, %f306;
	selp.u32 	%r167, 1, 0, %p79;
	add.s32 	%r168, %r160, %r167;
	setp.gt.f32 	%p80, %f5, 0f3F800000;
	selp.u32 	%r169, 1, 0, %p80;
	add.s32 	%r170, %r162, %r169;
	setp.ge.f32 	%p81, %f5, 0fAEDBE6FF;
	selp.u32 	%r171, 1, 0, %p81;
	add.s32 	%r172, %r164, %r171;
	ld.local.v2.f32 	{%f159, %f160}, [%rd1+8];
	setp.lt.f32 	%p82, %f159, 0f2EDBE6FF;
	selp.u32 	%r173, 1, 0, %p82;
	add.s32 	%r174, %r166, %r173;
	setp.lt.f32 	%p83, %f159, %f306;
	selp.u32 	%r175, 1, 0, %p83;
	add.s32 	%r176, %r168, %r175;
	setp.gt.f32 	%p84, %f6, 0f3F800000;
	selp.u32 	%r177, 1, 0, %p84;
	add.s32 	%r178, %r170, %r177;
	setp.ge.f32 	%p85, %f6, 0fAEDBE6FF;
	selp.u32 	%r179, 1, 0, %p85;
	add.s32 	%r180, %r172, %r179;
	setp.lt.f32 	%p86, %f160, 0f2EDBE6FF;
	selp.u32 	%r181, 1, 0, %p86;
	add.s32 	%r182, %r174, %r181;
	setp.lt.f32 	%p87, %f160, %f306;
	selp.u32 	%r183, 1, 0, %p87;
	add.s32 	%r184, %r176, %r183;
	setp.gt.f32 	%p88, %f3, 0f3F800000;
	selp.u32 	%r185, 1, 0, %p88;
	add.s32 	%r186, %r178, %r185;
	setp.ge.f32 	%p89, %f3, 0fAEDBE6FF;
	selp.u32 	%r187, 1, 0, %p89;
	add.s32 	%r188, %r180, %r187;
	ld.local.v2.f32 	{%f161, %f162}, [%rd1+16];
	setp.lt.f32 	%p90, %f161, 0f2EDBE6FF;
	selp.u32 	%r189, 1, 0, %p90;
	add.s32 	%r190, %r182, %r189;
	setp.lt.f32 	%p91, %f161, %f306;
	selp.u32 	%r191, 1, 0, %p91;
	add.s32 	%r192, %r184, %r191;
	setp.gt.f32 	%p92, %f2, 0f3F800000;
	selp.u32 	%r193, 1, 0, %p92;
	add.s32 	%r240, %r186, %r193;
	setp.ge.f32 	%p93, %f2, 0fAEDBE6FF;
	selp.u32 	%r194, 1, 0, %p93;
	add.s32 	%r239, %r188, %r194;
	setp.lt.f32 	%p94, %f162, 0f2EDBE6FF;
	selp.u32 	%r195, 1, 0, %p94;
	add.s32 	%r234, %r190, %r195;
	setp.lt.f32 	%p95, %f162, %f306;
	selp.u32 	%r196, 1, 0, %p95;
	add.s32 	%r14, %r192, %r196;
	setp.lt.s32 	%p96, %r240, 0;
	setp.gt.s32 	%p97, %r9, -1;
	add.f32 	%f163, %f1, 0f00000000;
	selp.f32 	%f164, %f163, 0f00000000, %p97;
	selp.f32 	%f165, %f164, 0f00000000, %p96;
	setp.ne.s32 	%p98, %r239, 0;
	selp.f32 	%f166, %f1, 0f00000000, %p98;
	selp.f32 	%f167, %f166, 0f00000000, %p46;
	sub.f32 	%f168, %f165, %f167;
	setp.lt.s32 	%p99, %r240, 1;
	setp.gt.s32 	%p100, %r9, 1;
	selp.f32 	%f169, %f4, 0f00000000, %p100;
	selp.f32 	%f170, %f169, 0f00000000, %p99;
	add.f32 	%f171, %f168, %f170;
	setp.gt.u32 	%p101, %r239, 1;
	selp.f32 	%f172, %f4, 0f00000000, %p101;
	selp.f32 	%f173, %f172, 0f00000000, %p45;
	sub.f32 	%f174, %f171, %f173;
	setp.lt.s32 	%p102, %r240, 2;
	selp.f32 	%f175, %f5, 0f00000000, %p100;
	selp.f32 	%f176, %f175, 0f00000000, %p102;
	add.f32 	%f177, %f174, %f176;
	setp.gt.u32 	%p103, %r239, 2;
	selp.f32 	%f178, %f5, 0f00000000, %p103;
	selp.f32 	%f179, %f178, 0f00000000, %p45;
	sub.f32 	%f180, %f177, %f179;
	setp.lt.s32 	%p104, %r240, 3;
	setp.gt.s32 	%p105, %r101, 2;
	selp.f32 	%f181, %f6, 0f00000000, %p105;
	selp.f32 	%f182, %f181, 0f00000000, %p104;
	add.f32 	%f183, %f180, %f182;
	setp.gt.u32 	%p106, %r239, 3;
	selp.f32 	%f184, %f6, 0f00000000, %p106;
	selp.f32 	%f185, %f184, 0f00000000, %p44;
	sub.f32 	%f186, %f183, %f185;
	setp.lt.s32 	%p107, %r240, 4;
	setp.gt.s32 	%p108, %r101, 3;
	selp.f32 	%f187, %f3, 0f00000000, %p108;
	selp.f32 	%f188, %f187, 0f00000000, %p107;
	add.f32 	%f189, %f186, %f188;
	setp.gt.u32 	%p109, %r239, 4;
	selp.f32 	%f190, %f3, 0f00000000, %p109;
	selp.f32 	%f191, %f190, 0f00000000, %p43;
	sub.f32 	%f192, %f189, %f191;
	setp.lt.s32 	%p110, %r240, 5;
	setp.gt.s32 	%p111, %r101, 4;
	selp.f32 	%f193, %f2, 0f00000000, %p111;
	selp.f32 	%f194, %f193, 0f00000000, %p110;
	add.f32 	%f195, %f192, %f194;
	setp.gt.u32 	%p112, %r239, 5;
	selp.f32 	%f196, %f2, 0f00000000, %p112;
	selp.f32 	%f197, %f196, 0f00000000, %p42;
	sub.f32 	%f313, %f195, %f197;
	cvt.rn.f32.s32 	%f198, %r240;
	add.f32 	%f199, %f313, %f198;
	add.f32 	%f311, %f199, 0f3F800000;
	setp.gt.s32 	%p113, %r234, %r14;
	mov.u32 	%r241, %r239;
	mov.u32 	%r242, %r240;
	mov.f32 	%f314, %f313;
	@%p113 bra 	$L__BB2_28;
	mov.b16 	%rs40, 0;
	mov.f32 	%f314, %f313;
	mov.u32 	%r242, %r240;
	mov.u32 	%r241, %r239;
$L__BB2_19:
	mov.u32 	%r15, %r234;
	and.b16  	%rs10, %rs40, 255;
	setp.eq.s16 	%p114, %rs10, 0;
	selp.b32 	%r239, %r239, %r241, %p114;
	selp.b32 	%r240, %r240, %r242, %p114;
	selp.f32 	%f314, %f314, %f313, %p114;
	mul.wide.u32 	%rd70, %r15, 4;
	add.s64 	%rd12, %rd1, %rd70;
	ld.local.f32 	%f36, [%rd12];
	add.s64 	%rd71, %rd2, %rd70;
	ld.local.u32 	%r22, [%rd71];
	and.b32  	%r197, %r9, -2;
	setp.le.s32 	%p115, %r22, %r197;
	selp.s32 	%r198, -1, 0, %p115;
	add.s32 	%r242, %r242, %r198;
	setp.gt.s32 	%p116, %r22, %r197;
	selp.u32 	%r199, 1, 0, %p116;
	add.s32 	%r241, %r241, %r199;
	@%p116 bra 	$L__BB2_21;
	mul.wide.s32 	%rd72, %r22, 4;
	add.s64 	%rd73, %rd3, %rd72;
	ld.local.f32 	%f310, [%rd73];
	bra.uni 	$L__BB2_22;
$L__BB2_21:
	mul.wide.s32 	%rd74, %r22, 4;
	add.s64 	%rd75, %rd3, %rd74;
	ld.local.f32 	%f200, [%rd75];
	neg.f32 	%f310, %f200;
$L__BB2_22:
	add.f32 	%f313, %f313, %f310;
	setp.gt.u32 	%p117, %r15, 4;
	@%p117 bra 	$L__BB2_25;
	ld.local.f32 	%f205, [%rd12+4];
	setp.eq.f32 	%p119, %f36, %f205;
	mov.b16 	%rs40, 0;
	@%p119 bra 	$L__BB2_27;
	add.s32 	%r203, %r242, 1;
	cvt.rn.f32.s32 	%f206, %r203;
	add.f32 	%f207, %f313, %f206;
	not.b32 	%r204, %r242;
	add.s32 	%r205, %r241, %r204;
	cvt.rn.f32.s32 	%f208, %r205;
	mul.f32 	%f209, %f36, %f208;
	sub.f32 	%f311, %f207, %f209;
	setp.lt.f32 	%p120, %f311, %f135;
	mov.b16 	%rs40, 1;
	@%p120 bra 	$L__BB2_28;
	bra.uni 	$L__BB2_27;
$L__BB2_25:
	setp.ne.s32 	%p118, %r15, 5;
	mov.b16 	%rs40, 0;
	@%p118 bra 	$L__BB2_27;
	add.s32 	%r200, %r242, 1;
	cvt.rn.f32.s32 	%f201, %r200;
	add.f32 	%f202, %f313, %f201;
	not.b32 	%r201, %r242;
	add.s32 	%r202, %r241, %r201;
	cvt.rn.f32.s32 	%f203, %r202;
	mul.f32 	%f204, %f36, %f203;
	sub.f32 	%f311, %f202, %f204;
	mov.b16 	%rs40, 1;
$L__BB2_27:
	add.s32 	%r234, %r15, 1;
	setp.ne.s32 	%p121, %r15, %r14;
	@%p121 bra 	$L__BB2_19;
$L__BB2_28:
	and.b32  	%r206, %r9, -2;
	setp.lt.s32 	%p123, %r206, 5;
	setp.lt.s32 	%p124, %r206, 4;
	setp.lt.s32 	%p125, %r206, 3;
	setp.gt.f32 	%p127, %f311, %f135;
	selp.b32 	%r207, %r242, %r240, %p127;
	selp.f32 	%f210, %f313, %f314, %p127;
	selp.b32 	%r208, %r241, %r239, %p127;
	not.b32 	%r209, %r207;
	add.s32 	%r210, %r206, %r209;
	cvt.rn.f32.s32 	%f211, %r210;
	sub.f32 	%f212, %f211, %f210;
	neg.f32 	%f213, %f212;
	add.s32 	%r211, %r208, %r209;
	cvt.rn.f32.s32 	%f214, %r211;
	div.rn.f32 	%f215, %f213, %f214;
	neg.f32 	%f216, %f215;
	selp.f32 	%f217, %f215, %f216, %p46;
	add.f32 	%f218, %f217, %f1;
	max.f32 	%f219, %f218, 0f00000000;
	min.f32 	%f220, %f219, 0f3F800000;
	st.local.f32 	[%rd6], %f220;
	selp.f32 	%f221, %f215, %f216, %p45;
	add.f32 	%f222, %f221, %f4;
	max.f32 	%f223, %f222, 0f00000000;
	min.f32 	%f224, %f223, 0f3F800000;
	st.local.f32 	[%rd7], %f224;
	add.f32 	%f225, %f221, %f5;
	max.f32 	%f226, %f225, 0f00000000;
	min.f32 	%f227, %f226, 0f3F800000;
	st.local.f32 	[%rd8], %f227;
	selp.f32 	%f228, %f215, %f216, %p125;
	add.f32 	%f229, %f228, %f6;
	max.f32 	%f230, %f229, 0f00000000;
	min.f32 	%f231, %f230, 0f3F800000;
	st.local.f32 	[%rd9], %f231;
	selp.f32 	%f232, %f215, %f216, %p124;
	add.f32 	%f233, %f232, %f3;
	max.f32 	%f234, %f233, 0f00000000;
	min.f32 	%f235, %f234, 0f3F800000;
	st.local.f32 	[%rd10], %f235;
	selp.f32 	%f236, %f215, %f216, %p123;
	add.f32 	%f237, %f236, %f2;
	max.f32 	%f238, %f237, 0f00000000;
	min.f32 	%f239, %f238, 0f3F800000;
	st.local.f32 	[%rd11], %f239;
$L__BB2_29:
	bar.sync 	0;
	mov.u32 	%r230, %tid.x;
	shl.b32 	%r231, %r230, 2;
	mov.u32 	%r232, sdata;
	add.s32 	%r233, %r232, %r231;
	ld.shared.f32 	%f264, [%r233];
	ld.global.u32 	%r212, [%rd5];
	// begin inline asm
	{.reg .f16 low,high;
  mov.b32 {low,high},%r212;
  cvt.f32.f16 %f240, low;}

	// end inline asm
	ld.local.v2.f32 	{%f243, %f247}, [%rd4];
	sub.f32 	%f265, %f243, %f264;
	mul.f32 	%f266, %f265, 0f3FF33333;
	// begin inline asm
	{.reg .f16 low,high;
  mov.b32 {low,high},%r212;
  cvt.f32.f16 %f241, high;}

	// end inline asm
	sub.f32 	%f267, %f243, %f241;
	mul.f32 	%f268, %f267, 0f3F666666;
	sub.f32 	%f269, %f266, %f268;
	add.f32 	%f242, %f240, %f269;
	// begin inline asm
	{  cvt.rn.f16.f32 %rs15, %f242;}

	// end inline asm
	// begin inline asm
	{  cvt.rn.f16.f32 %rs16, %f243;}

	// end inline asm
	// begin inline asm
	{  mov.b32 %r214, {%rs15,%rs16};}

	// end inline asm
	st.global.u32 	[%rd5], %r214;
	ld.shared.f32 	%f270, [%r233+512];
	ld.global.u32 	%r216, [%rd5+4];
	// begin inline asm
	{.reg .f16 low,high;
  mov.b32 {low,high},%r216;
  cvt.f32.f16 %f244, low;}

	// end inline asm
	sub.f32 	%f271, %f247, %f270;
	mul.f32 	%f272, %f271, 0f3FF33333;
	// begin inline asm
	{.reg .f16 low,high;
  mov.b32 {low,high},%r216;
  cvt.f32.f16 %f245, high;}

	// end inline asm
	sub.f32 	%f273, %f247, %f245;
	mul.f32 	%f274, %f273, 0f3F666666;
	sub.f32 	%f275, %f272, %f274;
	add.f32 	%f246, %f244, %f275;
	// begin inline asm
	{  cvt.rn.f16.f32 %rs19, %f246;}

	// end inline asm
	// begin inline asm
	{  cvt.rn.f16.f32 %rs20, %f247;}

	// end inline asm
	// begin inline asm
	{  mov.b32 %r217, {%rs19,%rs20};}

	// end inline asm
	st.global.u32 	[%rd5+4], %r217;
	ld.shared.f32 	%f276, [%r233+1024];
	ld.global.u32 	%r219, [%rd5+8];
	// begin inline asm
	{.reg .f16 low,high;
  mov.b32 {low,high},%r219;
  cvt.f32.f16 %f248, low;}

	// end inline asm
	ld.local.v2.f32 	{%f251, %f255}, [%rd4+8];
	sub.f32 	%f277, %f251, %f276;
	mul.f32 	%f278, %f277, 0f3FF33333;
	// begin inline asm
	{.reg .f16 low,high;
  mov.b32 {low,high},%r219;
  cvt.f32.f16 %f249, high;}

	// end inline asm
	sub.f32 	%f279, %f251, %f249;
	mul.f32 	%f280, %f279, 0f3F666666;
	sub.f32 	%f281, %f278, %f280;
	add.f32 	%f250, %f248, %f281;
	// begin inline asm
	{  cvt.rn.f16.f32 %rs23, %f250;}

	// end inline asm
	// begin inline asm
	{  cvt.rn.f16.f32 %rs24, %f251;}

	// end inline asm
	// begin inline asm
	{  mov.b32 %r220, {%rs23,%rs24};}

	// end inline asm
	st.global.u32 	[%rd5+8], %r220;
	ld.shared.f32 	%f282, [%r233+1536];
	ld.global.u32 	%r222, [%rd5+12];
	// begin inline asm
	{.reg .f16 low,high;
  mov.b32 {low,high},%r222;
  cvt.f32.f16 %f252, low;}

	// end inline asm
	sub.f32 	%f283, %f255, %f282;
	mul.f32 	%f284, %f283, 0f3FF33333;
	// begin inline asm
	{.reg .f16 low,high;
  mov.b32 {low,high},%r222;
  cvt.f32.f16 %f253, high;}

	// end inline asm
	sub.f32 	%f285, %f255, %f253;
	mul.f32 	%f286, %f285, 0f3F666666;
	sub.f32 	%f287, %f284, %f286;
	add.f32 	%f254, %f252, %f287;
	// begin inline asm
	{  cvt.rn.f16.f32 %rs27, %f254;}

	// end inline asm
	// begin inline asm
	{  cvt.rn.f16.f32 %rs28, %f255;}

	// end inline asm
	// begin inline asm
	{  mov.b32 %r223, {%rs27,%rs28};}

	// end inline asm
	st.global.u32 	[%rd5+12], %r223;
	ld.shared.f32 	%f288, [%r233+2048];
	ld.global.u32 	%r225, [%rd5+16];
	// begin inline asm
	{.reg .f16 low,high;
  mov.b32 {low,high},%r225;
  cvt.f32.f16 %f256, low;}

	// end inline asm
	ld.local.v2.f32 	{%f259, %f263}, [%rd4+16];
	sub.f32 	%f289, %f259, %f288;
	mul.f32 	%f290, %f289, 0f3FF33333;
	// begin inline asm
	{.reg .f16 low,high;
  mov.b32 {low,high},%r225;
  cvt.f32.f16 %f257, high;}

	// end inline asm
	sub.f32 	%f291, %f259, %f257;
	mul.f32 	%f292, %f291, 0f3F666666;
	sub.f32 	%f293, %f290, %f292;
	add.f32 	%f258, %f256, %f293;
	// begin inline asm
	{  cvt.rn.f16.f32 %rs31, %f258;}

	// end inline asm
	// begin inline asm
	{  cvt.rn.f16.f32 %rs32, %f259;}

	// end inline asm
	// begin inline asm
	{  mov.b32 %r226, {%rs31,%rs32};}

	// end inline asm
	st.global.u32 	[%rd5+16], %r226;
	ld.shared.f32 	%f294, [%r233+2560];
	ld.global.u32 	%r227, [%rd5+20];
	// begin inline asm
	{.reg .f16 low,high;
  mov.b32 {low,high},%r227;
  cvt.f32.f16 %f260, low;}

	// end inline asm
	sub.f32 	%f295, %f263, %f294;
	mul.f32 	%f296, %f295, 0f3FF33333;
	// begin inline asm
	{.reg .f16 low,high;
  mov.b32 {low,high},%r227;
  cvt.f32.f16 %f261, high;}

	// end inline asm
	sub.f32 	%f297, %f263, %f261;
	mul.f32 	%f298, %f297, 0f3F666666;
	sub.f32 	%f299, %f296, %f298;
	add.f32 	%f262, %f260, %f299;
	// begin inline asm
	{  cvt.rn.f16.f32 %rs35, %f262;}

	// end inline asm
	// begin inline asm
	{  cvt.rn.f16.f32 %rs36, %f263;}

	// end inline asm
	// begin inline asm
	{  mov.b32 %r229, {%rs35,%rs36};}

	// end inline asm
	st.global.u32 	[%rd5+20], %r229;
$L__BB2_30:
	ret;

}
	// .globl	_Z27ADMM_VN_kernel_deg3_16b_modPKfPfS1_PKji
.visible .entry _Z27ADMM_VN_kernel_deg3_16b_modPKfPfS1_PKji(
	.param .u64 .ptr .align 1 _Z27ADMM_VN_kernel_deg3_16b_modPKfPfS1_PKji_param_0,
	.param .u64 .ptr .align 1 _Z27ADMM_VN_kernel_deg3_16b_modPKfPfS1_PKji_param_1,
	.param .u64 .ptr .align 1 _Z27ADMM_VN_kernel_deg3_16b_modPKfPfS1_PKji_param_2,
	.param .u64 .ptr .align 1 _Z27ADMM_VN_kernel_deg3_16b_modPKfPfS1_PKji_param_3,
	.param .u32 _Z27ADMM_VN_kernel_deg3_16b_modPKfPfS1_PKji_param_4
)
{
	.reg .pred 	%p<2>;
	.reg .b16 	%rs<5>;
	.reg .b32 	%r<25>;
	.reg .b32 	%f<18>;
	.reg .b64 	%rd<20>;

	ld.param.u64 	%rd1, [_Z27ADMM_VN_kernel_deg3_16b_modPKfPfS1_PKji_param_0];
	ld.param.u64 	%rd2, [_Z27ADMM_VN_kernel_deg3_16b_modPKfPfS1_PKji_param_1];
	ld.param.u64 	%rd3, [_Z27ADMM_VN_kernel_deg3_16b_modPKfPfS1_PKji_param_2];
	ld.param.u64 	%rd4, [_Z27ADMM_VN_kernel_deg3_16b_modPKfPfS1_PKji_param_3];
	ld.param.u32 	%r2, [_Z27ADMM_VN_kernel_deg3_16b_modPKfPfS1_PKji_param_4];
	mov.u32 	%r3, %ntid.x;
	mov.u32 	%r4, %ctaid.x;
	mov.u32 	%r5, %tid.x;
	mad.lo.s32 	%r1, %r3, %r4, %r5;
	setp.ge.s32 	%p1, %r1, %r2;
	@%p1 bra 	$L__BB3_2;
	cvta.to.global.u64 	%rd5, %rd2;
	cvta.to.global.u64 	%rd6, %rd3;
	cvta.to.global.u64 	%rd7, %rd1;
	cvta.to.global.u64 	%rd8, %rd4;
	mul.wide.s32 	%rd9, %r1, 4;
	add.s64 	%rd10, %rd7, %rd9;
	ld.global.f32 	%f7, [%rd10];
	mul.hi.s32 	%r12, %r1, 1665926709;
	shr.u32 	%r13, %r12, 31;
	shr.s32 	%r14, %r12, 10;
	add.s32 	%r15, %r14, %r13;
	mul.lo.s32 	%r16, %r15, 2640;
	sub.s32 	%r17, %r1, %r16;
	mul.wide.s32 	%rd11, %r17, 8;
	add.s64 	%rd12, %rd8, %rd11;
	.pragma "used_bytes_mask 63";
	ld.global.v4.u16 	{%rs1, %rs2, %rs3, %rs4}, [%rd12];
	mul.lo.s32 	%r18, %r15, 8448;
	cvt.u32.u16 	%r19, %rs1;
	add.s32 	%r20, %r18, %r19;
	mul.wide.s32 	%rd13, %r20, 4;
	add.s64 	%rd14, %rd6, %rd13;
	ld.global.u32 	%r6, [%rd14];
	// begin inline asm
	{.reg .f16 low,high;
  mov.b32 {low,high},%r6;
  cvt.f32.f16 %f1, high;}

	// end inline asm
	// begin inline asm
	{.reg .f16 low,high;
  mov.b32 {low,high},%r6;
  cvt.f32.f16 %f2, low;}

	// end inline asm
	add.f32 	%f8, %f1, %f2;
	sub.f32 	%f9, %f8, %f7;
	cvt.u32.u16 	%r21, %rs2;
	add.s32 	%r22, %r18, %r21;
	mul.wide.s32 	%rd15, %r22, 4;
	add.s64 	%rd16, %rd6, %rd15;
	ld.global.u32 	%r8, [%rd16];
	// begin inline asm
	{.reg .f16 low,high;
  mov.b32 {low,high},%r8;
  cvt.f32.f16 %f3, high;}

	// end inline asm
	// begin inline asm
	{.reg .f16 low,high;
  mov.b32 {low,high},%r8;
  cvt.f32.f16 %f4, low;}

	// end inline asm
	add.f32 	%f10, %f3, %f4;
	add.f32 	%f11, %f9, %f10;
	cvt.u32.u16 	%r23, %rs3;
	add.s32 	%r24, %r18, %r23;
	mul.wide.s32 	%rd17, %r24, 4;
	add.s64 	%rd18, %rd6, %rd17;
	ld.global.u32 	%r10, [%rd18];
	// begin inline asm
	{.reg .f16 low,high;
  mov.b32 {low,high},%r10;
  cvt.f32.f16 %f5, high;}

	// end inline asm
	// begin inline asm
	{.reg .f16 low,high;
  mov.b32 {low,high},%r10;
  cvt.f32.f16 %f6, low;}

	// end inline asm
	add.f32 	%f12, %f5, %f6;
	add.f32 	%f13, %f11, %f12;
	add.f32 	%f14, %f13, 0fBE888889;
	mul.f32 	%f15, %f14, 0f3ECF914C;
	min.f32 	%f16, %f15, 0f3F800000;
	max.f32 	%f17, %f16, 0f00000000;
	add.s64 	%rd19, %rd5, %rd9;
	st.global.f32 	[%rd19], %f17;
$L__BB3_2:
	ret;

}
	// .globl	_Z27ADMM_CN_kernel_deg6_16b_modPKfPfPKjPii
.visible .entry _Z27ADMM_CN_kernel_deg6_16b_modPKfPfPKjPii(
	.param .u64 .ptr .align 1 _Z27ADMM_CN_kernel_deg6_16b_modPKfPfPKjPii_param_0,
	.param .u64 .ptr .align 1 _Z27ADMM_CN_kernel_deg6_16b_modPKfPfPKjPii_param_1,
	.param .u64 .ptr .align 1 _Z27ADMM_CN_kernel_deg6_16b_modPKfPfPKjPii_param_2,
	.param .u64 .ptr .align 1 _Z27ADMM_CN_kernel_deg6_16b_modPKfPfPKjPii_param_3,
	.param .u32 _Z27ADMM_CN_kernel_deg6_16b_modPKfPfPKjPii_param_4
)
{
	.local .align 8 .b8 	__local_depot4[96];
	.reg .b64 	%SP;
	.reg .b64 	%SPL;
	.reg .pred 	%p<128>;
	.reg .b16 	%rs<49>;
	.reg .b32 	%r<234>;
	.reg .b32 	%f<273>;
	.reg .b64 	%rd<76>;

	mov.u64 	%SPL, __local_depot4;
	ld.param.u64 	%rd13, [_Z27ADMM_CN_kernel_deg6_16b_modPKfPfPKjPii_param_0];
	ld.param.u64 	%rd14, [_Z27ADMM_CN_kernel_deg6_16b_modPKfPfPKjPii_param_1];
	ld.param.u64 	%rd15, [_Z27ADMM_CN_kernel_deg6_16b_modPKfPfPKjPii_param_2];
	ld.param.u64 	%rd16, [_Z27ADMM_CN_kernel_deg6_16b_modPKfPfPKjPii_param_3];
	ld.param.u32 	%r30, [_Z27ADMM_CN_kernel_deg6_16b_modPKfPfPKjPii_param_4];
	add.u64 	%rd1, %SPL, 0;
	add.u64 	%rd2, %SPL, 24;
	add.u64 	%rd3, %SPL, 48;
	add.u64 	%rd4, %SPL, 72;
	mov.u32 	%r31, %ntid.x;
	mov.u32 	%r32, %ctaid.x;
	mov.u32 	%r1, %tid.x;
	mad.lo.s32 	%r2, %r31, %r32, %r1;
	setp.ge.s32 	%p2, %r2, %r30;
	@%p2 bra 	$L__BB4_30;
	cvta.to.global.u64 	%rd21, %rd14;
	cvta.to.global.u64 	%rd22, %rd16;
	cvta.to.global.u64 	%rd23, %rd13;
	cvta.to.global.u64 	%rd24, %rd15;
	mul.hi.s32 	%r45, %r2, 1665926709;
	shr.u32 	%r46, %r45, 31;
	shr.s32 	%r47, %r45, 9;
	add.s32 	%r48, %r47, %r46;
	mul.lo.s32 	%r49, %r48, 1320;
	sub.s32 	%r50, %r2, %r49;
	mul.lo.s32 	%r51, %r48, 2640;
	cvt.u16.u32 	%rs3, %r50;
	shr.s16 	%rs4, %rs3, 15;
	shr.u16 	%rs5, %rs4, 9;
	add.s16 	%rs6, %rs3, %rs5;
	shr.u16 	%rs7, %rs6, 7;
	mul.lo.s16 	%rs8, %rs7, 768;
	cvt.s32.s16 	%r52, %rs8;
	and.b16  	%rs9, %rs6, -128;
	sub.s16 	%rs10, %rs3, %rs9;
	cvt.s32.s16 	%r53, %rs10;
	mad.lo.s32 	%r54, %r48, 8448, %r53;
	add.s32 	%r55, %r54, %r52;
	mul.wide.s32 	%rd25, %r50, 12;
	add.s64 	%rd26, %rd24, %rd25;
	ld.global.u32 	%r56, [%rd26];
	mov.b32 	{%rs11, %rs12}, %r56;
	cvt.u32.u16 	%r57, %rs11;
	add.s32 	%r58, %r51, %r57;
	mul.wide.s32 	%rd27, %r58, 4;
	add.s64 	%rd28, %rd23, %rd27;
	ld.global.f32 	%f59, [%rd28];
	mul.wide.s32 	%rd29, %r55, 4;
	add.s64 	%rd5, %rd21, %rd29;
	ld.global.u32 	%r33, [%rd5];
	mul.f32 	%f60, %f59, 0f3FF33333;
	// begin inline asm
	{.reg .f16 low,high;
  mov.b32 {low,high},%r33;
  cvt.f32.f16 %f47, high;}

	// end inline asm
	mul.f32 	%f61, %f47, 0f3F666666;
	sub.f32 	%f62, %f60, %f61;
	// begin inline asm
	{.reg .f16 low,high;
  mov.b32 {low,high},%r33;
  cvt.f32.f16 %f48, low;}

	// end inline asm
	sub.f32 	%f63, %f62, %f48;
	shl.b32 	%r59, %r1, 2;
	mov.u32 	%r60, sdata;
	add.s32 	%r61, %r60, %r59;
	ld.global.u32 	%r62, [%rd26+4];
	ld.global.u32 	%r63, [%rd26+8];
	st.shared.f32 	[%r61], %f63;
	cvt.u32.u16 	%r64, %rs12;
	add.s32 	%r65, %r51, %r64;
	mul.wide.s32 	%rd30, %r65, 4;
	add.s64 	%rd31, %rd23, %rd30;
	ld.global.f32 	%f64, [%rd31];
	ld.global.u32 	%r35, [%rd5+512];
	mul.f32 	%f65, %f64, 0f3FF33333;
	// begin inline asm
	{.reg .f16 low,high;
  mov.b32 {low,high},%r35;
  cvt.f32.f16 %f49, high;}

	// end inline asm
	mul.f32 	%f66, %f49, 0f3F666666;
	sub.f32 	%f67, %f65, %f66;
	// begin inline asm
	{.reg .f16 low,high;
  mov.b32 {low,high},%r35;
  cvt.f32.f16 %f50, low;}

	// end inline asm
	sub.f32 	%f68, %f67, %f50;
	st.shared.f32 	[%r61+512], %f68;
	mov.b32 	{%rs13, %rs14}, %r62;
	cvt.u32.u16 	%r66, %rs13;
	add.s32 	%r67, %r51, %r66;
	mul.wide.s32 	%rd32, %r67, 4;
	add.s64 	%rd33, %rd23, %rd32;
	ld.global.f32 	%f69, [%rd33];
	ld.global.u32 	%r37, [%rd5+1024];
	mul.f32 	%f70, %f69, 0f3FF33333;
	// begin inline asm
	{.reg .f16 low,high;
  mov.b32 {low,high},%r37;
  cvt.f32.f16 %f51, high;}

	// end inline asm
	mul.f32 	%f71, %f51, 0f3F666666;
	sub.f32 	%f72, %f70, %f71;
	// begin inline asm
	{.reg .f16 low,high;
  mov.b32 {low,high},%r37;
  cvt.f32.f16 %f52, low;}

	// end inline asm
	sub.f32 	%f73, %f72, %f52;
	st.shared.f32 	[%r61+1024], %f73;
	cvt.u32.u16 	%r68, %rs14;
	add.s32 	%r69, %r51, %r68;
	mul.wide.s32 	%rd34, %r69, 4;
	add.s64 	%rd35, %rd23, %rd34;
	ld.global.f32 	%f74, [%rd35];
	ld.global.u32 	%r39, [%rd5+1536];
	mul.f32 	%f75, %f74, 0f3FF33333;
	// begin inline asm
	{.reg .f16 low,high;
  mov.b32 {low,high},%r39;
  cvt.f32.f16 %f53, high;}

	// end inline asm
	mul.f32 	%f76, %f53, 0f3F666666;
	sub.f32 	%f77, %f75, %f76;
	// begin inline asm
	{.reg .f16 low,high;
  mov.b32 {low,high},%r39;
  cvt.f32.f16 %f54, low;}

	// end inline asm
	sub.f32 	%f78, %f77, %f54;
	st.shared.f32 	[%r61+1536], %f78;
	mov.b32 	{%rs15, %rs16}, %r63;
	cvt.u32.u16 	%r70, %rs15;
	add.s32 	%r71, %r51, %r70;
	mul.wide.s32 	%rd36, %r71, 4;
	add.s64 	%rd37, %rd23, %rd36;
	ld.global.f32 	%f79, [%rd37];
	ld.global.u32 	%r41, [%rd5+2048];
	mul.f32 	%f80, %f79, 0f3FF33333;
	// begin inline asm
	{.reg .f16 low,high;
  mov.b32 {low,high},%r41;
  cvt.f32.f16 %f55, high;}

	// end inline asm
	mul.f32 	%f81, %f55, 0f3F666666;
	sub.f32 	%f82, %f80, %f81;
	// begin inline asm
	{.reg .f16 low,high;
  mov.b32 {low,high},%r41;
  cvt.f32.f16 %f56, low;}

	// end inline asm
	sub.f32 	%f83, %f82, %f56;
	st.shared.f32 	[%r61+2048], %f83;
	cvt.u32.u16 	%r72, %rs16;
	add.s32 	%r73, %r51, %r72;
	mul.wide.s32 	%rd38, %r73, 4;
	add.s64 	%rd39, %rd23, %rd38;
	ld.global.f32 	%f84, [%rd39];
	ld.global.u32 	%r43, [%rd5+2560];
	mul.f32 	%f85, %f84, 0f3FF33333;
	// begin inline asm
	{.reg .f16 low,high;
  mov.b32 {low,high},%r43;
  cvt.f32.f16 %f57, high;}

	// end inline asm
	mul.f32 	%f86, %f57, 0f3F666666;
	sub.f32 	%f87, %f85, %f86;
	// begin inline asm
	{.reg .f16 low,high;
  mov.b32 {low,high},%r43;
  cvt.f32.f16 %f58, low;}

	// end inline asm
	sub.f32 	%f88, %f87, %f58;
	st.shared.f32 	[%r61+2560], %f88;
	setp.gt.f32 	%p3, %f84, 0f3F000000;
	setp.gt.f32 	%p4, %f79, 0f3F000000;
	setp.gt.f32 	%p5, %f74, 0f3F000000;
	setp.gt.f32 	%p6, %f69, 0f3F000000;
	setp.gt.f32 	%p7, %f59, 0f3F000000;
	setp.gt.f32 	%p8, %f64, 0f3F000000;
	xor.pred  	%p9, %p7, %p8;
	xor.pred  	%p10, %p9, %p6;
	xor.pred  	%p11, %p10, %p5;
	xor.pred  	%p12, %p11, %p4;
	xor.pred  	%p13, %p12, %p3;
	selp.u32 	%r74, 1, 0, %p13;
	mul.wide.s32 	%rd40, %r2, 4;
	add.s64 	%rd41, %rd22, %rd40;
	st.global.u32 	[%rd41], %r74;
	setp.le.f32 	%p14, %f63, 0f00000000;
	selp.u32 	%r75, 1, 0, %p14;
	setp.le.f32 	%p15, %f68, 0f00000000;
	selp.u32 	%r76, 1, 0, %p15;
	add.s32 	%r77, %r75, %r76;
	setp.le.f32 	%p16, %f73, 0f00000000;
	selp.u32 	%r78, 1, 0, %p16;
	add.s32 	%r79, %r77, %r78;
	setp.le.f32 	%p17, %f78, 0f00000000;
	selp.u32 	%r80, 1, 0, %p17;
	add.s32 	%r81, %r79, %r80;
	setp.le.f32 	%p18, %f83, 0f00000000;
	selp.u32 	%r82, 1, 0, %p18;
	add.s32 	%r83, %r81, %r82;
	setp.le.f32 	%p19, %f88, 0f00000000;
	selp.u32 	%r84, 1, 0, %p19;
	add.s32 	%r3, %r83, %r84;
	setp.ne.s32 	%p20, %r3, 6;
	bar.sync 	0;
	mov.f32 	%f89, 0f00000000;
	st.local.v2.f32 	[%rd4], {%f89, %f89};
	st.local.v2.f32 	[%rd4+8], {%f89, %f89};
	st.local.v2.f32 	[%rd4+16], {%f89, %f89};
	bar.sync 	0;
	setp.gt.f32 	%p21, %f68, %f73;
	max.f32 	%f90, %f68, %f73;
	min.f32 	%f91, %f68, %f73;
	selp.b32 	%r85, 1, 2, %p21;
	selp.b32 	%r86, 2, 1, %p21;
	setp.gt.f32 	%p22, %f63, %f91;
	max.f32 	%f92, %f63, %f91;
	min.f32 	%f93, %f63, %f91;
	selp.b32 	%r87, 0, %r86, %p22;
	selp.b32 	%r88, %r86, 0, %p22;
	setp.gt.f32 	%p23, %f92, %f90;
	max.f32 	%f94, %f92, %f90;
	min.f32 	%f95, %f92, %f90;
	selp.b32 	%r89, %r87, %r85, %p23;
	selp.b32 	%r90, %r85, %r87, %p23;
	setp.gt.f32 	%p24, %f83, %f88;
	max.f32 	%f96, %f83, %f88;
	min.f32 	%f97, %f83, %f88;
	selp.b32 	%r91, 4, 5, %p24;
	selp.b32 	%r92, 5, 4, %p24;
	setp.gt.f32 	%p25, %f78, %f97;
	max.f32 	%f98, %f78, %f97;
	min.f32 	%f99, %f78, %f97;
	selp.b32 	%r93, 3, %r92, %p25;
	selp.b32 	%r94, %r92, 3, %p25;
	setp.gt.f32 	%p26, %f98, %f96;
	max.f32 	%f100, %f98, %f96;
	min.f32 	%f101, %f98, %f96;
	selp.b32 	%r95, %r93, %r91, %p26;
	selp.b32 	%r96, %r91, %r93, %p26;
	setp.gt.f32 	%p27, %f94, %f100;
	max.f32 	%f1, %f94, %f100;
	min.f32 	%f102, %f94, %f100;
	selp.b32 	%r97, %r89, %r95, %p27;
	selp.b32 	%r98, %r95, %r89, %p27;
	setp.gt.f32 	%p28, %f95, %f101;
	max.f32 	%f103, %f95, %f101;
	min.f32 	%f104, %f95, %f101;
	selp.b32 	%r99, %r90, %r96, %p28;
	selp.b32 	%r100, %r96, %r90, %p28;
	setp.gt.f32 	%p29, %f93, %f99;
	max.f32 	%f105, %f93, %f99;
	min.f32 	%f2, %f93, %f99;
	selp.b32 	%r101, %r88, %r94, %p29;
	selp.b32 	%r4, %r94, %r88, %p29;
	setp.gt.f32 	%p30, %f105, %f104;
	max.f32 	%f106, %f105, %f104;
	min.f32 	%f3, %f105, %f104;
	selp.b32 	%r102, %r101, %r100, %p30;
	selp.b32 	%r5, %r100, %r101, %p30;
	setp.gt.f32 	%p31, %f103, %f102;
	max.f32 	%f4, %f103, %f102;
	min.f32 	%f107, %f103, %f102;
	selp.b32 	%r6, %r99, %r98, %p31;
	selp.b32 	%r103, %r98, %r99, %p31;
	setp.gt.f32 	%p32, %f106, %f107;
	max.f32 	%f5, %f106, %f107;
	min.f32 	%f6, %f106, %f107;
	selp.b32 	%r7, %r102, %r103, %p32;
	selp.b32 	%r8, %r103, %r102, %p32;
	st.local.v2.f32 	[%rd3], {%f1, %f4};
	st.local.v2.f32 	[%rd3+8], {%f5, %f6};
	st.local.v2.f32 	[%rd3+16], {%f3, %f2};
	max.f32 	%f108, %f1, 0f00000000;
	min.f32 	%f258, %f108, 0f3F800000;
	add.f32 	%f109, %f258, 0f00000000;
	max.f32 	%f110, %f4, 0f00000000;
	min.f32 	%f259, %f110, 0f3F800000;
	add.f32 	%f111, %f109, %f259;
	max.f32 	%f112, %f5, 0f00000000;
	min.f32 	%f260, %f112, 0f3F800000;
	add.f32 	%f113, %f111, %f260;
	max.f32 	%f114, %f6, 0f00000000;
	min.f32 	%f261, %f114, 0f3F800000;
	add.f32 	%f115, %f113, %f261;
	max.f32 	%f116, %f3, 0f00000000;
	min.f32 	%f262, %f116, 0f3F800000;
	add.f32 	%f117, %f115, %f262;
	max.f32 	%f118, %f2, 0f00000000;
	min.f32 	%f263, %f118, 0f3F800000;
	add.f32 	%f119, %f117, %f263;
	cvt.rzi.s32.f32 	%r9, %f119;
	and.b32  	%r10, %r9, -2;
	setp.lt.s32 	%p33, %r9, 2;
	neg.f32 	%f120, %f259;
	selp.f32 	%f121, %f120, %f259, %p33;
	add.f32 	%f122, %f258, %f121;
	neg.f32 	%f123, %f260;
	selp.f32 	%f124, %f123, %f260, %p33;
	add.f32 	%f125, %f122, %f124;
	setp.lt.s32 	%p34, %r10, 3;
	neg.f32 	%f126, %f261;
	selp.f32 	%f127, %f126, %f261, %p34;
	add.f32 	%f128, %f125, %f127;
	setp.lt.s32 	%p35, %r10, 4;
	neg.f32 	%f129, %f262;
	selp.f32 	%f130, %f129, %f262, %p35;
	add.f32 	%f131, %f128, %f130;
	setp.lt.s32 	%p36, %r10, 5;
	neg.f32 	%f132, %f263;
	selp.f32 	%f133, %f132, %f263, %p36;
	add.f32 	%f134, %f131, %f133;
	cvt.rn.f32.s32 	%f135, %r10;
	setp.le.f32 	%p37, %f134, %f135;
	and.pred  	%p1, %p20, %p37;
	mul.wide.u32 	%rd42, %r97, 4;
	add.s64 	%rd6, %rd4, %rd42;
	@%p1 bra 	$L__BB4_3;
	ld.local.f32 	%f258, [%rd6];
$L__BB4_3:
	st.local.f32 	[%rd6], %f258;
	mul.wide.u32 	%rd43, %r6, 4;
	add.s64 	%rd7, %rd4, %rd43;
	@%p1 bra 	$L__BB4_5;
	ld.local.f32 	%f259, [%rd7];
$L__BB4_5:
	st.local.f32 	[%rd7], %f259;
	mul.wide.u32 	%rd44, %r7, 4;
	add.s64 	%rd8, %rd4, %rd44;
	@%p1 bra 	$L__BB4_7;
	ld.local.f32 	%f260, [%rd8];
$L__BB4_7:
	st.local.f32 	[%rd8], %f260;
	mul.wide.u32 	%rd45, %r8, 4;
	add.s64 	%rd9, %rd4, %rd45;
	@%p1 bra 	$L__BB4_9;
	ld.local.f32 	%f261, [%rd9];
$L__BB4_9:
	st.local.f32 	[%rd9], %f261;
	mul.wide.u32 	%rd46, %r5, 4;
	add.s64 	%rd10, %rd4, %rd46;
	@%p1 bra 	$L__BB4_11;
	ld.local.f32 	%f262, [%rd10];
$L__BB4_11:
	st.local.f32 	[%rd10], %f262;
	mul.wide.u32 	%rd47, %r4, 4;
	add.s64 	%rd11, %rd4, %rd47;
	@%p1 bra 	$L__BB4_13;
	ld.local.f32 	%f263, [%rd11];
$L__BB4_13:
	setp.eq.s32 	%p39, %r3, 6;
	st.local.f32 	[%rd11], %f263;
	or.pred  	%p40, %p39, %p37;
	bar.sync 	0;
	@%p40 bra 	$L__BB4_29;
	setp.gt.s32 	%p41, %r10, 4;
	@%p41 bra 	$L__BB4_16;
	mul.wide.s32 	%rd50, %r10, 4;
	add.s64 	%rd51, %rd3, %rd50;
	ld.local.v2.f32 	{%f136, %f137}, [%rd51];
	sub.f32 	%f138, %f136, %f137;
	mul.f32 	%f264, %f138, 0f3F000000;
	bra.uni 	$L__BB4_17;
$L__BB4_16:
	mul.wide.u32 	%rd48, %r10, 4;
	add.s64 	%rd49, %rd3, %rd48;
	ld.local.f32 	%f264, [%rd49];
$L__BB4_17:
	and.b32  	%r104, %r9, -2;
	setp.lt.s32 	%p42, %r104, 5;
	setp.lt.s32 	%p43, %r104, 4;
	setp.lt.s32 	%p44, %r104, 3;
	setp.lt.s32 	%p45, %r9, 2;
	setp.lt.s32 	%p46, %r9, 0;
	add.f32 	%f139, %f1, 0fBF800000;
	neg.f32 	%f140, %f1;
	selp.f32 	%f141, %f140, %f139, %p46;
	add.f32 	%f142, %f4, 0fBF800000;
	neg.f32 	%f143, %f4;
	selp.f32 	%f144, %f143, %f142, %p45;
	add.f32 	%f145, %f5, 0fBF800000;
	neg.f32 	%f146, %f5;
	selp.f32 	%f147, %f146, %f145, %p45;
	add.f32 	%f148, %f6, 0fBF800000;
	neg.f32 	%f149, %f6;
	selp.f32 	%f150, %f149, %f148, %p44;
	add.f32 	%f151, %f3, 0fBF800000;
	neg.f32 	%f152, %f3;
	selp.f32 	%f153, %f152, %f151, %p43;
	add.f32 	%f154, %f2, 0fBF800000;
	neg.f32 	%f155, %f2;
	selp.f32 	%f156, %f155, %f154, %p42;
	setp.gt.f32 	%p47, %f141, %f144;
	selp.u32 	%r105, 1, 0, %p47;
	setp.gt.f32 	%p48, %f141, %f147;
	selp.u32 	%r106, 1, 0, %p48;
	add.s32 	%r107, %r106, %r105;
	setp.gt.f32 	%p49, %f141, %f150;
	selp.u32 	%r108, 1, 0, %p49;
	add.s32 	%r109, %r107, %r108;
	setp.gt.f32 	%p50, %f141, %f153;
	selp.u32 	%r110, 1, 0, %p50;
	add.s32 	%r111, %r109, %r110;
	setp.gt.f32 	%p51, %f141, %f156;
	selp.u32 	%r112, 1, 0, %p51;
	add.s32 	%r113, %r111, %r112;
	setp.ge.f32 	%p52, %f144, %f141;
	selp.u32 	%r114, 1, 0, %p52;
	setp.gt.f32 	%p53, %f144, %f147;
	selp.u32 	%r115, 1, 0, %p53;
	add.s32 	%r116, %r115, %r114;
	setp.gt.f32 	%p54, %f144, %f150;
	selp.u32 	%r117, 1, 0, %p54;
	add.s32 	%r118, %r116, %r117;
	setp.gt.f32 	%p55, %f144, %f153;
	selp.u32 	%r119, 1, 0, %p55;
	add.s32 	%r120, %r118, %r119;
	setp.gt.f32 	%p56, %f144, %f156;
	selp.u32 	%r121, 1, 0, %p56;
	add.s32 	%r122, %r120, %r121;
	setp.ge.f32 	%p57, %f147, %f141;
	selp.u32 	%r123, 1, 0, %p57;
	setp.ge.f32 	%p58, %f147, %f144;
	selp.u32 	%r124, 1, 0, %p58;
	add.s32 	%r125, %r123, %r124;
	setp.gt.f32 	%p59, %f147, %f150;
	selp.u32 	%r126, 1, 0, %p59;
	add.s32 	%r127, %r125, %r126;
	setp.gt.f32 	%p60, %f147, %f153;
	selp.u32 	%r128, 1, 0, %p60;
	add.s32 	%r129, %r127, %r128;
	setp.gt.f32 	%p61, %f147, %f156;
	selp.u32 	%r130, 1, 0, %p61;
	add.s32 	%r131, %r129, %r130;
	setp.ge.f32 	%p62, %f150, %f141;
	selp.u32 	%r132, 1, 0, %p62;
	setp.ge.f32 	%p63, %f150, %f144;
	selp.u32 	%r133, 1, 0, %p63;
	add.s32 	%r134, %r132, %r133;
	setp.ge.f32 	%p64, %f150, %f147;
	selp.u32 	%r135, 1, 0, %p64;
	add.s32 	%r136, %r134, %r135;
	setp.gt.f32 	%p65, %f150, %f153;
	selp.u32 	%r137, 1, 0, %p65;
	add.s32 	%r138, %r136, %r137;
	setp.gt.f32 	%p66, %f150, %f156;
	selp.u32 	%r139, 1, 0, %p66;
	add.s32 	%r140, %r138, %r139;
	setp.ge.f32 	%p67, %f153, %f141;
	selp.u32 	%r141, 1, 0, %p67;
	setp.ge.f32 	%p68, %f153, %f144;
	selp.u32 	%r142, 1, 0, %p68;
	add.s32 	%r143, %r141, %r142;
	setp.ge.f32 	%p69, %f153, %f147;
	selp.u32 	%r144, 1, 0, %p69;
	add.s32 	%r145, %r143, %r144;
	setp.ge.f32 	%p70, %f153, %f150;
	selp.u32 	%r146, 1, 0, %p70;
	add.s32 	%r147, %r145, %r146;
	setp.gt.f32 	%p71, %f153, %f156;
	selp.u32 	%r148, 1, 0, %p71;
	add.s32 	%r149, %r147, %r148;
	add.s32 	%r150, %r122, %r113;
	add.s32 	%r151, %r150, %r131;
	add.s32 	%r152, %r151, %r140;
	add.s32 	%r153, %r152, %r149;
	mul.wide.u32 	%rd52, %r113, 4;
	add.s64 	%rd53, %rd1, %rd52;
	st.local.f32 	[%rd53], %f141;
	mul.wide.u32 	%rd54, %r122, 4;
	add.s64 	%rd55, %rd1, %rd54;
	st.local.f32 	[%rd55], %f144;
	mul.wide.u32 	%rd56, %r131, 4;
	add.s64 	%rd57, %rd1, %rd56;
	st.local.f32 	[%rd57], %f147;
	mul.wide.u32 	%rd58, %r140, 4;
	add.s64 	%rd59, %rd1, %rd58;
	st.local.f32 	[%rd59], %f150;
	mul.wide.u32 	%rd60, %r149, 4;
	add.s64 	%rd61, %rd1, %rd60;
	st.local.f32 	[%rd61], %f153;
	mul.wide.s32 	%rd62, %r153, 4;
	sub.s64 	%rd63, %rd1, %rd62;
	st.local.f32 	[%rd63+60], %f156;
	add.s64 	%rd64, %rd2, %rd52;
	mov.b32 	%r154, 0;
	st.local.u32 	[%rd64], %r154;
	add.s64 	%rd65, %rd2, %rd54;
	mov.b32 	%r155, 1;
	st.local.u32 	[%rd65], %r155;
	add.s64 	%rd66, %rd2, %rd56;
	mov.b32 	%r156, 2;
	st.local.u32 	[%rd66], %r156;
	add.s64 	%rd67, %rd2, %rd58;
	mov.b32 	%r157, 3;
	st.local.u32 	[%rd67], %r157;
	add.s64 	%rd68, %rd2, %rd60;
	mov.b32 	%r158, 4;
	st.local.u32 	[%rd68], %r158;
	sub.s64 	%rd69, %rd2, %rd62;
	mov.b32 	%r159, 5;
	st.local.u32 	[%rd69+60], %r159;
	setp.leu.f32 	%p72, %f1, 0f3F800000;
	selp.s32 	%r160, -1, 0, %p72;
	setp.ge.f32 	%p73, %f1, 0fAEDBE6FF;
	selp.u32 	%r161, 1, 0, %p73;
	ld.local.v2.f32 	{%f157, %f158}, [%rd1];
	setp.lt.f32 	%p74, %f157, 0f2EDBE6FF;
	selp.u32 	%r162, 1, 0, %p74;
	setp.geu.f32 	%p75, %f157, %f264;
	selp.s32 	%r163, -1, 0, %p75;
	setp.gt.f32 	%p76, %f4, 0f3F800000;
	selp.u32 	%r164, 1, 0, %p76;
	add.s32 	%r165, %r160, %r164;
	setp.ge.f32 	%p77, %f4, 0fAEDBE6FF;
	selp.u32 	%r166, 1, 0, %p77;
	add.s32 	%r167, %r161, %r166;
	setp.lt.f32 	%p78, %f158, 0f2EDBE6FF;
	selp.u32 	%r168, 1, 0, %p78;
	add.s32 	%r169, %r162, %r168;
	setp.lt.f32 	%p79, %f158, %f264;
	selp.u32 	%r170, 1, 0, %p79;
	add.s32 	%r171, %r163, %r170;
	setp.gt.f32 	%p80, %f5, 0f3F800000;
	selp.u32 	%r172, 1, 0, %p80;
	add.s32 	%r173, %r165, %r172;
	setp.ge.f32 	%p81, %f5, 0fAEDBE6FF;
	selp.u32 	%r174, 1, 0, %p81;
	add.s32 	%r175, %r167, %r174;
	ld.local.v2.f32 	{%f159, %f160}, [%rd1+8];
	setp.lt.f32 	%p82, %f159, 0f2EDBE6FF;
	selp.u32 	%r176, 1, 0, %p82;
	add.s32 	%r177, %r169, %r176;
	setp.lt.f32 	%p83, %f159, %f264;
	selp.u32 	%r178, 1, 0, %p83;
	add.s32 	%r179, %r171, %r178;
	setp.gt.f32 	%p84, %f6, 0f3F800000;
	selp.u32 	%r180, 1, 0, %p84;
	add.s32 	%r181, %r173, %r180;
	setp.ge.f32 	%p85, %f6, 0fAEDBE6FF;
	selp.u32 	%r182, 1, 0, %p85;
	add.s32 	%r183, %r175, %r182;
	setp.lt.f32 	%p86, %f160, 0f2EDBE6FF;
	selp.u32 	%r184, 1, 0, %p86;
	add.s32 	%r185, %r177, %r184;
	setp.lt.f32 	%p87, %f160, %f264;
	selp.u32 	%r186, 1, 0, %p87;
	add.s32 	%r187, %r179, %r186;
	setp.gt.f32 	%p88, %f3, 0f3F800000;
	selp.u32 	%r188, 1, 0, %p88;
	add.s32 	%r189, %r181, %r188;
	setp.ge.f32 	%p89, %f3, 0fAEDBE6FF;
	selp.u32 	%r190, 1, 0, %p89;
	add.s32 	%r191, %r183, %r190;
	ld.local.v2.f32 	{%f161, %f162}, [%rd1+16];
	setp.lt.f32 	%p90, %f161, 0f2EDBE6FF;
	selp.u32 	%r192, 1, 0, %p90;
	add.s32 	%r193, %r185, %r192;
	setp.lt.f32 	%p91, %f161, %f264;
	selp.u32 	%r194, 1, 0, %p91;
	add.s32 	%r195, %r187, %r194;
	setp.gt.f32 	%p92, %f2, 0f3F800000;
	selp.u32 	%r196, 1, 0, %p92;
	add.s32 	%r231, %r189, %r196;
	setp.ge.f32 	%p93, %f2, 0fAEDBE6FF;
	selp.u32 	%r197, 1, 0, %p93;
	add.s32 	%r230, %r191, %r197;
	setp.lt.f32 	%p94, %f162, 0f2EDBE6FF;
	selp.u32 	%r198, 1, 0, %p94;
	add.s32 	%r225, %r193, %r198;
	setp.lt.f32 	%p95, %f162, %f264;
	selp.u32 	%r199, 1, 0, %p95;
	add.s32 	%r14, %r195, %r199;
	setp.lt.s32 	%p96, %r231, 0;
	setp.gt.s32 	%p97, %r9, -1;
	add.f32 	%f163, %f1, 0f00000000;
	selp.f32 	%f164, %f163, 0f00000000, %p97;
	selp.f32 	%f165, %f164, 0f00000000, %p96;
	setp.ne.s32 	%p98, %r230, 0;
	selp.f32 	%f166, %f1, 0f00000000, %p98;
	selp.f32 	%f167, %f166, 0f00000000, %p46;
	sub.f32 	%f168, %f165, %f167;
	setp.lt.s32 	%p99, %r231, 1;
	setp.gt.s32 	%p100, %r9, 1;
	selp.f32 	%f169, %f4, 0f00000000, %p100;
	selp.f32 	%f170, %f169, 0f00000000, %p99;
	add.f32 	%f171, %f168, %f170;
	setp.gt.u32 	%p101, %r230, 1;
	selp.f32 	%f172, %f4, 0f00000000, %p101;
	selp.f32 	%f173, %f172, 0f00000000, %p45;
	sub.f32 	%f174, %f171, %f173;
	setp.lt.s32 	%p102, %r231, 2;
	selp.f32 	%f175, %f5, 0f00000000, %p100;
	selp.f32 	%f176, %f175, 0f00000000, %p102;
	add.f32 	%f177, %f174, %f176;
	setp.gt.u32 	%p103, %r230, 2;
	selp.f32 	%f178, %f5, 0f00000000, %p103;
	selp.f32 	%f179, %f178, 0f00000000, %p45;
	sub.f32 	%f180, %f177, %f179;
	setp.lt.s32 	%p104, %r231, 3;
	setp.gt.s32 	%p105, %r104, 2;
	selp.f32 	%f181, %f6, 0f00000000, %p105;
	selp.f32 	%f182, %f181, 0f00000000, %p104;
	add.f32 	%f183, %f180, %f182;
	setp.gt.u32 	%p106, %r230, 3;
	selp.f32 	%f184, %f6, 0f00000000, %p106;
	selp.f32 	%f185, %f184, 0f00000000, %p44;
	sub.f32 	%f186, %f183, %f185;
	setp.lt.s32 	%p107, %r231, 4;
	setp.gt.s32 	%p108, %r104, 3;
	selp.f32 	%f187, %f3, 0f00000000, %p108;
	selp.f32 	%f188, %f187, 0f00000000, %p107;
	add.f32 	%f189, %f186, %f188;
	setp.gt.u32 	%p109, %r230, 4;
	selp.f32 	%f190, %f3, 0f00000000, %p109;
	selp.f32 	%f191, %f190, 0f00000000, %p43;
	sub.f32 	%f192, %f189, %f191;
	setp.lt.s32 	%p110, %r231, 5;
	setp.gt.s32 	%p111, %r104, 4;
	selp.f32 	%f193, %f2, 0f00000000, %p111;
	selp.f32 	%f194, %f193, 0f00000000, %p110;
	add.f32 	%f195, %f192, %f194;
	setp.gt.u32 	%p112, %r230, 5;
	selp.f32 	%f196, %f2, 0f00000000, %p112;
	selp.f32 	%f197, %f196, 0f00000000, %p42;
	sub.f32 	%f271, %f195, %f197;
	cvt.rn.f32.s32 	%f198, %r231;
	add.f32 	%f199, %f271, %f198;
	add.f32 	%f269, %f199, 0f3F800000;
	setp.gt.s32 	%p113, %r225, %r14;
	mov.u32 	%r232, %r230;
	mov.u32 	%r233, %r231;
	mov.f32 	%f272, %f271;
	@%p113 bra 	$L__BB4_28;
	mov.b16 	%rs48, 0;
	mov.f32 	%f272, %f271;
	mov.u32 	%r233, %r231;
	mov.u32 	%r232, %r230;
$L__BB4_19:
	mov.u32 	%r15, %r225;
	and.b16  	%rs18, %rs48, 255;
	setp.eq.s16 	%p114, %rs18, 0;
	selp.b32 	%r230, %r230, %r232, %p114;
	selp.b32 	%r231, %r231, %r233, %p114;
	selp.f32 	%f272, %f272, %f271, %p114;
	mul.wide.u32 	%rd70, %r15, 4;
	add.s64 	%rd12, %rd1, %rd70;
	ld.local.f32 	%f36, [%rd12];
	add.s64 	%rd71, %rd2, %rd70;
	ld.local.u32 	%r22, [%rd71];
	and.b32  	%r200, %r9, -2;
	setp.le.s32 	%p115, %r22, %r200;
	selp.s32 	%r201, -1, 0, %p115;
	add.s32 	%r233, %r233, %r201;
	setp.gt.s32 	%p116, %r22, %r200;
	selp.u32 	%r202, 1, 0, %p116;
	add.s32 	%r232, %r232, %r202;
	@%p116 bra 	$L__BB4_21;
	mul.wide.s32 	%rd72, %r22, 4;
	add.s64 	%rd73, %rd3, %rd72;
	ld.local.f32 	%f268, [%rd73];
	bra.uni 	$L__BB4_22;
$L__BB4_21:
	mul.wide.s32 	%rd74, %r22, 4;
	add.s64 	%rd75, %rd3, %rd74;
	ld.local.f32 	%f200, [%rd75];
	neg.f32 	%f268, %f200;
$L__BB4_22:
	add.f32 	%f271, %f271, %f268;
	setp.gt.u32 	%p117, %r15, 4;
	@%p117 bra 	$L__BB4_25;
	ld.local.f32 	%f205, [%rd12+4];
	setp.eq.f32 	%p119, %f36, %f205;
	mov.b16 	%rs48, 0;
	@%p119 bra 	$L__BB4_27;
	add.s32 	%r206, %r233, 1;
	cvt.rn.f32.s32 	%f206, %r206;
	add.f32 	%f207, %f271, %f206;
	not.b32 	%r207, %r233;
	add.s32 	%r208, %r232, %r207;
	cvt.rn.f32.s32 	%f208, %r208;
	mul.f32 	%f209, %f36, %f208;
	sub.f32 	%f269, %f207, %f209;
	setp.lt.f32 	%p120, %f269, %f135;
	mov.b16 	%rs48, 1;
	@%p120 bra 	$L__BB4_28;
	bra.uni 	$L__BB4_27;
$L__BB4_25:
	setp.ne.s32 	%p118, %r15, 5;
	mov.b16 	%rs48, 0;
	@%p118 bra 	$L__BB4_27;
	add.s32 	%r203, %r233, 1;
	cvt.rn.f32.s32 	%f201, %r203;
	add.f32 	%f202, %f271, %f201;
	not.b32 	%r204, %r233;
	add.s32 	%r205, %r232, %r204;
	cvt.rn.f32.s32 	%f203, %r205;
	mul.f32 	%f204, %f36, %f203;
	sub.f32 	%f269, %f202, %f204;
	mov.b16 	%rs48, 1;
$L__BB4_27:
	add.s32 	%r225, %r15, 1;
	setp.ne.s32 	%p121, %r15, %r14;
	@%p121 bra 	$L__BB4_19;
$L__BB4_28:
	and.b32  	%r209, %r9, -2;
	setp.lt.s32 	%p123, %r209, 5;
	setp.lt.s32 	%p124, %r209, 4;
	setp.lt.s32 	%p125, %r209, 3;
	setp.gt.f32 	%p127, %f269, %f135;
	selp.b32 	%r210, %r233, %r231, %p127;
	selp.f32 	%f210, %f271, %f272, %p127;
	selp.b32 	%r211, %r232, %r230, %p127;
	not.b32 	%r212, %r210;
	add.s32 	%r213, %r209, %r212;
	cvt.rn.f32.s32 	%f211, %r213;
	sub.f32 	%f212, %f211, %f210;
	neg.f32 	%f213, %f212;
	add.s32 	%r214, %r211, %r212;
	cvt.rn.f32.s32 	%f214, %r214;
	div.rn.f32 	%f215, %f213, %f214;
	neg.f32 	%f216, %f215;
	selp.f32 	%f217, %f215, %f216, %p46;
	add.f32 	%f218, %f217, %f1;
	max.f32 	%f219, %f218, 0f00000000;
	min.f32 	%f220, %f219, 0f3F800000;
	st.local.f32 	[%rd6], %f220;
	selp.f32 	%f221, %f215, %f216, %p45;
	add.f32 	%f222, %f221, %f4;
	max.f32 	%f223, %f222, 0f00000000;
	min.f32 	%f224, %f223, 0f3F800000;
	st.local.f32 	[%rd7], %f224;
	add.f32 	%f225, %f221, %f5;
	max.f32 	%f226, %f225, 0f00000000;
	min.f32 	%f227, %f226, 0f3F800000;
	st.local.f32 	[%rd8], %f227;
	selp.f32 	%f228, %f215, %f216, %p125;
	add.f32 	%f229, %f228, %f6;
	max.f32 	%f230, %f229, 0f00000000;
	min.f32 	%f231, %f230, 0f3F800000;
	st.local.f32 	[%rd9], %f231;
	selp.f32 	%f232, %f215, %f216, %p124;
	add.f32 	%f233, %f232, %f3;
	max.f32 	%f234, %f233, 0f00000000;
	min.f32 	%f235, %f234, 0f3F800000;
	st.local.f32 	[%rd10], %f235;
	selp.f32 	%f236, %f215, %f216, %p123;
	add.f32 	%f237, %f236, %f2;
	max.f32 	%f238, %f237, 0f00000000;
	min.f32 	%f239, %f238, 0f3F800000;
	st.local.f32 	[%rd11], %f239;
$L__BB4_29:
	bar.sync 	0;
	mov.u32 	%r221, %tid.x;
	shl.b32 	%r222, %r221, 2;
	mov.u32 	%r223, sdata;
	add.s32 	%r224, %r223, %r222;
	ld.shared.f32 	%f252, [%r224];
	ld.local.v2.f32 	{%f241, %f243}, [%rd4];
	sub.f32 	%f240, %f241, %f252;
	// begin inline asm
	{  cvt.rn.f16.f32 %rs23, %f240;}

	// end inline asm
	// begin inline asm
	{  cvt.rn.f16.f32 %rs24, %f241;}

	// end inline asm
	// begin inline asm
	{  mov.b32 %r215, {%rs23,%rs24};}

	// end inline asm
	st.global.u32 	[%rd5], %r215;
	ld.shared.f32 	%f253, [%r224+512];
	sub.f32 	%f242, %f243, %f253;
	// begin inline asm
	{  cvt.rn.f16.f32 %rs27, %f242;}

	// end inline asm
	// begin inline asm
	{  cvt.rn.f16.f32 %rs28, %f243;}

	// end inline asm
	// begin inline asm
	{  mov.b32 %r216, {%rs27,%rs28};}

	// end inline asm
	st.global.u32 	[%rd5+512], %r216;
	ld.shared.f32 	%f254, [%r224+1024];
	ld.local.v2.f32 	{%f245, %f247}, [%rd4+8];
	sub.f32 	%f244, %f245, %f254;
	// begin inline asm
	{  cvt.rn.f16.f32 %rs31, %f244;}

	// end inline asm
	// begin inline asm
	{  cvt.rn.f16.f32 %rs32, %f245;}

	// end inline asm
	// begin inline asm
	{  mov.b32 %r217, {%rs31,%rs32};}

	// end inline asm
	st.global.u32 	[%rd5+1024], %r217;
	ld.shared.f32 	%f255, [%r224+1536];
	sub.f32 	%f246, %f247, %f255;
	// begin inline asm
	{  cvt.rn.f16.f32 %rs35, %f246;}

	// end inline asm
	// begin inline asm
	{  cvt.rn.f16.f32 %rs36, %f247;}

	// end inline asm
	// begin inline asm
	{  mov.b32 %r218, {%rs35,%rs36};}

	// end inline asm
	st.global.u32 	[%rd5+1536], %r218;
	ld.shared.f32 	%f256, [%r224+2048];
	ld.local.v2.f32 	{%f249, %f251}, [%rd4+16];
	sub.f32 	%f248, %f249, %f256;
	// begin inline asm
	{  cvt.rn.f16.f32 %rs39, %f248;}

	// end inline asm
	// begin inline asm
	{  cvt.rn.f16.f32 %rs40, %f249;}

	// end inline asm
	// begin inline asm
	{  mov.b32 %r219, {%rs39,%rs40};}

	// end inline asm
	st.global.u32 	[%rd5+2048], %r219;
	ld.shared.f32 	%f257, [%r224+2560];
	sub.f32 	%f250, %f251, %f257;
	// begin inline asm
	{  cvt.rn.f16.f32 %rs43, %f250;}

	// end inline asm
	// begin inline asm
	{  cvt.rn.f16.f32 %rs44, %f251;}

	// end inline asm
	// begin inline asm
	{  mov.b32 %r220, {%rs43,%rs44};}

	// end inline asm
	st.global.u32 	[%rd5+2560], %r220;
$L__BB4_30:
	ret;

}


// ===== COMPILED SASS (sm_100) =====

	.target	sm_100

	.elftype	@"ET_EXEC"


//--------------------- .note.nv.tkinfo           --------------------------
	.section	.note.nv.tkinfo,"",@"SHT_NOTE"
	.sectionflags	@"SHF_NOTE_NV_TKINFO"
	.tkinfo
        /*0018*/ 	.word	0x00000002
        /*0030*/ 	.string	""
        /*0030*/ 	.string	"ptxas"
        /*0030*/ 	.string	"Cuda compilation tools, release 13.0, V13.0.88"
        /*0030*/ 	.string	"Build cuda_13.0.r13.0/compiler.36424714_0"
        /*0030*/ 	.string	"-arch sm_100 -m 64 "



//--------------------- .note.nv.cuinfo           --------------------------
	.section	.note.nv.cuinfo,"",@"SHT_NOTE"
	.sectionflags	@"SHF_NOTE_NV_CUINFO"
        /*0018*/ 	.short	0x0002
        /*001a*/ 	.short	0x0064
        /*001c*/ 	.short	0x0082
	.zero		2


//--------------------- .nv.info                  --------------------------
	.section	.nv.info,"",@"SHT_CUDA_INFO"
	.align	4


	//----- nvinfo : EIATTR_REGCOUNT
	.align		4
        /*0000*/ 	.byte	0x04, 0x2f
        /*0002*/ 	.short	(.L_1 - .L_0)
	.align		4
.L_0:
        /*0004*/ 	.word	index@(_Z19ADMM_InitArrays_16bPfi)
        /*0008*/ 	.word	0x0000000a


	//----- nvinfo : EIATTR_FRAME_SIZE
	.align		4
.L_1:
        /*000c*/ 	.byte	0x04, 0x11
        /*000e*/ 	.short	(.L_3 - .L_2)
	.align		4
.L_2:
        /*0010*/ 	.word	index@(_Z19ADMM_InitArrays_16bPfi)
        /*0014*/ 	.word	0x00000000


	//----- nvinfo : EIATTR_REGCOUNT
	.align		4
.L_3:
        /*0018*/ 	.byte	0x04, 0x2f
        /*001a*/ 	.short	(.L_5 - .L_4)
	.align		4
.L_4:
        /*001c*/ 	.word	index@(_Z23ADMM_VN_kernel_deg3_16bPKfPfS1_PKji)
        /*0020*/ 	.word	0x00000012


	//----- nvinfo : EIATTR_FRAME_SIZE
	.align		4
.L_5:
        /*0024*/ 	.byte	0x04, 0x11
        /*0026*/ 	.short	(.L_7 - .L_6)
	.align		4
.L_6:
        /*0028*/ 	.word	index@(_Z23ADMM_VN_kernel_deg3_16bPKfPfS1_PKji)
        /*002c*/ 	.word	0x00000000


	//----- nvinfo : EIATTR_REGCOUNT
	.align		4
.L_7:
        /*0030*/ 	.byte	0x04, 0x2f
        /*0032*/ 	.short	(.L_9 - .L_8)
	.align		4
.L_8:
        /*0034*/ 	.word	index@(_Z23ADMM_CN_kernel_deg6_16bPKfPfPKjPii)
        /*0038*/ 	.word	0x00000028


	//----- nvinfo : EIATTR_FRAME_SIZE
	.align		4
.L_9:
        /*003c*/ 	.byte	0x04, 0x11
        /*003e*/ 	.short	(.L_11 - .L_10)
	.align		4
.L_10:
        /*0040*/ 	.word	index@($__internal_1_$__cuda_sm3x_div_rn_noftz_f32_slowpath)
        /*0044*/ 	.word	0x00000060


	//----- nvinfo : EIATTR_FRAME_SIZE
	.align		4
.L_11:
        /*0048*/ 	.byte	0x04, 0x11
        /*004a*/ 	.short	(.L_13 - .L_12)
	.align		4
.L_12:
        /*004c*/ 	.word	index@(_Z23ADMM_CN_kernel_deg6_16bPKfPfPKjPii)
        /*0050*/ 	.word	0x00000060


	//----- nvinfo : EIATTR_REGCOUNT
	.align		4
.L_13:
        /*0054*/ 	.byte	0x04, 0x2f
        /*0056*/ 	.short	(.L_15 - .L_14)
	.align		4
.L_14:
        /*0058*/ 	.word	index@(_Z27ADMM_VN_kernel_deg3_16b_modPKfPfS1_PKji)
        /*005c*/ 	.word	0x00000012


	//----- nvinfo : EIATTR_FRAME_SIZE
	.align		4
.L_15:
        /*0060*/ 	.byte	0x04, 0x11
        /*0062*/ 	.short	(.L_17 - .L_16)
	.align		4
.L_16:
        /*0064*/ 	.word	index@(_Z27ADMM_VN_kernel_deg3_16b_modPKfPfS1_PKji)
        /*0068*/ 	.word	0x00000000


	//----- nvinfo : EIATTR_REGCOUNT
	.align		4
.L_17:
        /*006c*/ 	.byte	0x04, 0x2f
        /*006e*/ 	.short	(.L_19 - .L_18)
	.align		4
.L_18:
        /*0070*/ 	.word	index@(_Z27ADMM_CN_kernel_deg6_16b_modPKfPfPKjPii)
        /*0074*/ 	.word	0x00000028


	//----- nvinfo : EIATTR_FRAME_SIZE
	.align		4
.L_19:
        /*0078*/ 	.byte	0x04, 0x11
        /*007a*/ 	.short	(.L_21 - .L_20)
	.align		4
.L_20:
        /*007c*/ 	.word	index@($__internal_0_$__cuda_sm3x_div_rn_noftz_f32_slowpath)
        /*0080*/ 	.word	0x00000060


	//----- nvinfo : EIATTR_FRAME_SIZE
	.align		4
.L_21:
        /*0084*/ 	.byte	0x04, 0x11
        /*0086*/ 	.short	(.L_23 - .L_22)
	.align		4
.L_22:
        /*0088*/ 	.word	index@(_Z27ADMM_CN_kernel_deg6_16b_modPKfPfPKjPii)
        /*008c*/ 	.word	0x00000060


	//----- nvinfo : EIATTR_MIN_STACK_SIZE
	.align		4
.L_23:
        /*0090*/ 	.byte	0x04, 0x12
        /*0092*/ 	.short	(.L_25 - .L_24)
	.align		4
.L_24:
        /*0094*/ 	.word	index@(_Z27ADMM_CN_kernel_deg6_16b_modPKfPfPKjPii)
        /*0098*/ 	.word	0x00000060


	//----- nvinfo : EIATTR_MIN_STACK_SIZE
	.align		4
.L_25:
        /*009c*/ 	.byte	0x04, 0x12
        /*009e*/ 	.short	(.L_27 - .L_26)
	.align		4
.L_26:
        /*00a0*/ 	.word	index@(_Z27ADMM_VN_kernel_deg3_16b_modPKfPfS1_PKji)
        /*00a4*/ 	.word	0x00000000


	//----- nvinfo : EIATTR_MIN_STACK_SIZE
	.align		4
.L_27:
        /*00a8*/ 	.byte	0x04, 0x12
        /*00aa*/ 	.short	(.L_29 - .L_28)
	.align		4
.L_28:
        /*00ac*/ 	.word	index@(_Z23ADMM_CN_kernel_deg6_16bPKfPfPKjPii)
        /*00b0*/ 	.word	0x00000060


	//----- nvinfo : EIATTR_MIN_STACK_SIZE
	.align		4
.L_29:
        /*00b4*/ 	.byte	0x04, 0x12
        /*00b6*/ 	.short	(.L_31 - .L_30)
	.align		4
.L_30:
        /*00b8*/ 	.word	index@(_Z23ADMM_VN_kernel_deg3_16bPKfPfS1_PKji)
        /*00bc*/ 	.word	0x00000000


	//----- nvinfo : EIATTR_MIN_STACK_SIZE
	.align		4
.L_31:
        /*00c0*/ 	.byte	0x04, 0x12
        /*00c2*/ 	.short	(.L_33 - .L_32)
	.align		4
.L_32:
        /*00c4*/ 	.word	index@(_Z19ADMM_InitArrays_16bPfi)
        /*00c8*/ 	.word	0x00000000
.L_33:


//--------------------- .nv.compat                --------------------------
	.section	.nv.compat,"",@"SHT_CUDA_COMPAT_INFO"
	.align	4
        /*0000*/ 	.byte	0x02, 0x09, 0x00, 0x00, 0x02, 0x02, 0x01, 0x00, 0x02, 0x05, 0x05, 0x00, 0x03, 0x07, 0x01, 0x01
        /*0010*/ 	.byte	0x02, 0x03, 0x00, 0x00, 0x02, 0x06, 0x01, 0x00, 0x04, 0x0b, 0x08, 0x00, 0x01, 0x00, 0x00, 0x00
        /*0020*/ 	.byte	0x00, 0x00, 0x00, 0x00


//--------------------- .nv.info._Z27ADMM_CN_kernel_deg6_16b_modPKfPfPKjPii --------------------------
	.section	.nv.info._Z27ADMM_CN_kernel_deg6_16b_modPKfPfPKjPii,"",@"SHT_CUDA_INFO"
	.sectionflags	@""
	.align	4


	//----- nvinfo : EIATTR_CUDA_API_VERSION
	.align		4
        /*0000*/ 	.byte	0x04, 0x37
        /*0002*/ 	.short	(.L_35 - .L_34)
.L_34:
        /*0004*/ 	.word	0x00000082


	//----- nvinfo : EIATTR_KPARAM_INFO
	.align		4
.L_35:
        /*0008*/ 	.byte	0x04, 0x17
        /*000a*/ 	.short	(.L_37 - .L_36)
.L_36:
        /*000c*/ 	.word	0x00000000
        /*0010*/ 	.short	0x0004
        /*0012*/ 	.short	0x0020
        /*0014*/ 	.byte	0x00, 0xf0, 0x11, 0x00


	//----- nvinfo : EIATTR_KPARAM_INFO
	.align		4
.L_37:
        /*0018*/ 	.byte	0x04, 0x17
        /*001a*/ 	.short	(.L_39 - .L_38)
.L_38:
        /*001c*/ 	.word	0x00000000
        /*0020*/ 	.short	0x0003
        /*0022*/ 	.short	0x0018
        /*0024*/ 	.byte	0x00, 0xf5, 0x21, 0x00


	//----- nvinfo : EIATTR_KPARAM_INFO
	.align		4
.L_39:
        /*0028*/ 	.byte	0x04, 0x17
        /*002a*/ 	.short	(.L_41 - .L_40)
.L_40:
        /*002c*/ 	.word	0x00000000
        /*0030*/ 	.short	0x0002
        /*0032*/ 	.short	0x0010
        /*0034*/ 	.byte	0x00, 0xf5, 0x21, 0x00


	//----- nvinfo : EIATTR_KPARAM_INFO
	.align		4
.L_41:
        /*0038*/ 	.byte	0x04, 0x17
        /*003a*/ 	.short	(.L_43 - .L_42)
.L_42:
        /*003c*/ 	.word	0x00000000
        /*0040*/ 	.short	0x0001
        /*0042*/ 	.short	0x0008
        /*0044*/ 	.byte	0x00, 0xf5, 0x21, 0x00


	//----- nvinfo : EIATTR_KPARAM_INFO
	.align		4
.L_43:
        /*0048*/ 	.byte	0x04, 0x17
        /*004a*/ 	.short	(.L_45 - .L_44)
.L_44:
        /*004c*/ 	.word	0x00000000
        /*0050*/ 	.short	0x0000
        /*0052*/ 	.short	0x0000
        /*0054*/ 	.byte	0x00, 0xf5, 0x21, 0x00


	//----- nvinfo : EIATTR_SPARSE_MMA_MASK
	.align		4
.L_45:
        /*0058*/ 	.byte	0x03, 0x50
        /*005a*/ 	.short	0x0000


	//----- nvinfo : EIATTR_MAXREG_COUNT
	.align		4
        /*005c*/ 	.byte	0x03, 0x1b
        /*005e*/ 	.short	0x00ff


	//----- nvinfo : EIATTR_NUM_BARRIERS
	.align		4
        /*0060*/ 	.byte	0x02, 0x4c
        /*0062*/ 	.byte	0x01
	.zero		1


	//----- nvinfo : EIATTR_MERCURY_ISA_VERSION
	.align		4
        /*0064*/ 	.byte	0x03, 0x5f
        /*0066*/ 	.short	0x0101


	//----- nvinfo : EIATTR_VRC_CTA_INIT_COUNT
	.align		4
        /*0068*/ 	.byte	0x02, 0x4a
	.zero		1
	.zero		1


	//----- nvinfo : EIATTR_EXIT_INSTR_OFFSETS
	.align		4
        /*006c*/ 	.byte	0x04, 0x1c
        /*006e*/ 	.short	(.L_47 - .L_46)


	//   ....[0]....
.L_46:
        /*0070*/ 	.word	0x000000a0


	//   ....[1]....
        /*0074*/ 	.word	0x00002aa0


	//----- nvinfo : EIATTR_CRS_STACK_SIZE
	.align		4
.L_47:
        /*0078*/ 	.byte	0x04, 0x1e
        /*007a*/ 	.short	(.L_49 - .L_48)
.L_48:
        /*007c*/ 	.word	0x00000000


	//----- nvinfo : EIATTR_CBANK_PARAM_SIZE
	.align		4
.L_49:
        /*0080*/ 	.byte	0x03, 0x19
        /*0082*/ 	.short	0x0024


	//----- nvinfo : EIATTR_PARAM_CBANK
	.align		4
        /*0084*/ 	.byte	0x04, 0x0a
        /*0086*/ 	.short	(.L_51 - .L_50)
	.align		4
.L_50:
        /*0088*/ 	.word	index@(.nv.constant0._Z27ADMM_CN_kernel_deg6_16b_modPKfPfPKjPii)
        /*008c*/ 	.short	0x0380
        /*008e*/ 	.short	0x0024


	//----- nvinfo : EIATTR_SW_WAR
	.align		4
.L_51:
        /*0090*/ 	.byte	0x04, 0x36
        /*0092*/ 	.short	(.L_53 - .L_52)
.L_52:
        /*0094*/ 	.word	0x00000008
.L_53:


//--------------------- .nv.info._Z27ADMM_VN_kernel_deg3_16b_modPKfPfS1_PKji --------------------------
	.section	.nv.info._Z27ADMM_VN_kernel_deg3_16b_modPKfPfS1_PKji,"",@"SHT_CUDA_INFO"
	.sectionflags	@""
	.align	4


	//----- nvinfo : EIATTR_CUDA_API_VERSION
	.align		4
        /*0000*/ 	.byte	0x04, 0x37
        /*0002*/ 	.short	(.L_55 - .L_54)
.L_54:
        /*0004*/ 	.word	0x00000082


	//----- nvinfo : EIATTR_KPARAM_INFO
	.align		4
.L_55:
        /*0008*/ 	.byte	0x04, 0x17
        /*000a*/ 	.short	(.L_57 - .L_56)
.L_56:
        /*000c*/ 	.word	0x00000000
        /*0010*/ 	.short	0x0004
        /*0012*/ 	.short	0x0020
        /*0014*/ 	.byte	0x00, 0xf0, 0x11, 0x00


	//----- nvinfo : EIATTR_KPARAM_INFO
	.align		4
.L_57:
        /*0018*/ 	.byte	0x04, 0x17
        /*001a*/ 	.short	(.L_59 - .L_58)
.L_58:
        /*001c*/ 	.word	0x00000000
        /*0020*/ 	.short	0x0003
        /*0022*/ 	.short	0x0018
        /*0024*/ 	.byte	0x00, 0xf5, 0x21, 0x00


	//----- nvinfo : EIATTR_KPARAM_INFO
	.align		4
.L_59:
        /*0028*/ 	.byte	0x04, 0x17
        /*002a*/ 	.short	(.L_61 - .L_60)
.L_60:
        /*002c*/ 	.word	0x00000000
        /*0030*/ 	.short	0x0002
        /*0032*/ 	.short	0x0010
        /*0034*/ 	.byte	0x00, 0xf5, 0x21, 0x00


	//----- nvinfo : EIATTR_KPARAM_INFO
	.align		4
.L_61:
        /*0038*/ 	.byte	0x04, 0x17
        /*003a*/ 	.short	(.L_63 - .L_62)
.L_62:
        /*003c*/ 	.word	0x00000000
        /*0040*/ 	.short	0x0001
        /*0042*/ 	.short	0x0008
        /*0044*/ 	.byte	0x00, 0xf5, 0x21, 0x00


	//----- nvinfo : EIATTR_KPARAM_INFO
	.align		4
.L_63:
        /*0048*/ 	.byte	0x04, 0x17
        /*004a*/ 	.short	(.L_65 - .L_64)
.L_64:
        /*004c*/ 	.word	0x00000000
        /*0050*/ 	.short	0x0000
        /*0052*/ 	.short	0x0000
        /*0054*/ 	.byte	0x00, 0xf5, 0x21, 0x00


	//----- nvinfo : EIATTR_SPARSE_MMA_MASK
	.align		4
.L_65:
        /*0058*/ 	.byte	0x03, 0x50
        /*005a*/ 	.short	0x0000


	//----- nvinfo : EIATTR_MAXREG_COUNT
	.align		4
        /*005c*/ 	.byte	0x03, 0x1b
        /*005e*/ 	.short	0x00ff


	//----- nvinfo : EIATTR_MERCURY_ISA_VERSION
	.align		4
        /*0060*/ 	.byte	0x03, 0x5f
        /*0062*/ 	.short	0x0101


	//----- nvinfo : EIATTR_UNUSED_LOAD_BYTE_OFFSET
	.align		4
        /*0064*/ 	.byte	0x04, 0x44
        /*0066*/ 	.short	(.L_67 - .L_66)


	//   ....[0]....
.L_66:
        /*0068*/ 	.word	0x00000110
        /*006c*/ 	.word	0x0000003f


	//----- nvinfo : EIATTR_VRC_CTA_INIT_COUNT
	.align		4
.L_67:
        /*0070*/ 	.byte	0x02, 0x4a
	.zero		1
	.zero		1


	//----- nvinfo : EIATTR_EXIT_INSTR_OFFSETS
	.align		4
        /*0074*/ 	.byte	0x04, 0x1c
        /*0076*/ 	.short	(.L_69 - .L_68)


	//   ....[0]....
.L_68:
        /*0078*/ 	.word	0x00000070


	//   ....[1]....
        /*007c*/ 	.word	0x00000310


	//----- nvinfo : EIATTR_CBANK_PARAM_SIZE
	.align		4
.L_69:
        /*0080*/ 	.byte	0x03, 0x19
        /*0082*/ 	.short	0x0024


	//----- nvinfo : EIATTR_PARAM_CBANK
	.align		4
        /*0084*/ 	.byte	0x04, 0x0a
        /*0086*/ 	.short	(.L_71 - .L_70)
	.align		4
.L_70:
        /*0088*/ 	.word	index@(.nv.constant0._Z27ADMM_VN_kernel_deg3_16b_modPKfPfS1_PKji)
        /*008c*/ 	.short	0x0380
        /*008e*/ 	.short	0x0024


	//----- nvinfo : EIATTR_SW_WAR
	.align		4
.L_71:
        /*0090*/ 	.byte	0x04, 0x36
        /*0092*/ 	.short	(.L_73 - .L_72)
.L_72:
        /*0094*/ 	.word	0x00000008
.L_73:


//--------------------- .nv.info._Z23ADMM_CN_kernel_deg6_16bPKfPfPKjPii --------------------------
	.section	.nv.info._Z23ADMM_CN_kernel_deg6_16bPKfPfPKjPii,"",@"SHT_CUDA_INFO"
	.sectionflags	@""
	.align	4


	//----- nvinfo : EIATTR_CUDA_API_VERSION
	.align		4
        /*0000*/ 	.byte	0x04, 0x37
        /*0002*/ 	.short	(.L_75 - .L_74)
.L_74:
        /*0004*/ 	.word	0x00000082


	//----- nvinfo : EIATTR_KPARAM_INFO
	.align		4
.L_75:
        /*0008*/ 	.byte	0x04, 0x17
        /*000a*/ 	.short	(.L_77 - .L_76)
.L_76:
        /*000c*/ 	.word	0x00000000
        /*0010*/ 	.short	0x0004
        /*0012*/ 	.short	0x0020
        /*0014*/ 	.byte	0x00, 0xf0, 0x11, 0x00


	//----- nvinfo : EIATTR_KPARAM_INFO
	.align		4
.L_77:
        /*0018*/ 	.byte	0x04, 0x17
        /*001a*/ 	.short	(.L_79 - .L_78)
.L_78:
        /*001c*/ 	.word	0x00000000
        /*0020*/ 	.short	0x0003
        /*0022*/ 	.short	0x0018
        /*0024*/ 	.byte	0x00, 0xf5, 0x21, 0x00


	//----- nvinfo : EIATTR_KPARAM_INFO
	.align		4
.L_79:
        /*0028*/ 	.byte	0x04, 0x17
        /*002a*/ 	.short	(.L_81 - .L_80)
.L_80:
        /*002c*/ 	.word	0x00000000
        /*0030*/ 	.short	0x0002
        /*0032*/ 	.short	0x0010
        /*0034*/ 	.byte	0x00, 0xf5, 0x21, 0x00


	//----- nvinfo : EIATTR_KPARAM_INFO
	.align		4
.L_81:
        /*0038*/ 	.byte	0x04, 0x17
        /*003a*/ 	.short	(.L_83 - .L_82)
.L_82:
        /*003c*/ 	.word	0x00000000
        /*0040*/ 	.short	0x0001
        /*0042*/ 	.short	0x0008
        /*0044*/ 	.byte	0x00, 0xf5, 0x21, 0x00


	//----- nvinfo : EIATTR_KPARAM_INFO
	.align		4
.L_83:
        /*0048*/ 	.byte	0x04, 0x17
        /*004a*/ 	.short	(.L_85 - .L_84)
.L_84:
        /*004c*/ 	.word	0x00000000
        /*0050*/ 	.short	0x0000
        /*0052*/ 	.short	0x0000
        /*0054*/ 	.byte	0x00, 0xf5, 0x21, 0x00


	//----- nvinfo : EIATTR_SPARSE_MMA_MASK
	.align		4
.L_85:
        /*0058*/ 	.byte	0x03, 0x50
        /*005a*/ 	.short	0x0000


	//----- nvinfo : EIATTR_MAXREG_COUNT
	.align		4
        /*005c*/ 	.byte	0x03, 0x1b
        /*005e*/ 	.short	0x00ff


	//----- nvinfo : EIATTR_NUM_BARRIERS
	.align		4
        /*0060*/ 	.byte	0x02, 0x4c
        /*0062*/ 	.byte	0x01
	.zero		1


	//----- nvinfo : EIATTR_MERCURY_ISA_VERSION
	.align		4
        /*0064*/ 	.byte	0x03, 0x5f
        /*0066*/ 	.short	0x0101


	//----- nvinfo : EIATTR_VRC_CTA_INIT_COUNT
	.align		4
        /*0068*/ 	.byte	0x02, 0x4a
	.zero		1
	.zero		1


	//----- nvinfo : EIATTR_EXIT_INSTR_OFFSETS
	.align		4
        /*006c*/ 	.byte	0x04, 0x1c
        /*006e*/ 	.short	(.L_87 - .L_86)


	//   ....[0]....
.L_86:
        /*0070*/ 	.word	0x000000a0


	//   ....[1]....
        /*0074*/ 	.word	0x00002c50


	//----- nvinfo : EIATTR_CRS_STACK_SIZE
	.align		4
.L_87:
        /*0078*/ 	.byte	0x04, 0x1e
        /*007a*/ 	.short	(.L_89 - .L_88)
.L_88:
        /*007c*/ 	.word	0x00000000


	//----- nvinfo : EIATTR_CBANK_PARAM_SIZE
	.align		4
.L_89:
        /*0080*/ 	.byte	0x03, 0x19
        /*0082*/ 	.short	0x0024


	//----- nvinfo : EIATTR_PARAM_CBANK
	.align		4
        /*0084*/ 	.byte	0x04, 0x0a
        /*0086*/ 	.short	(.L_91 - .L_90)
	.align		4
.L_90:
        /*0088*/ 	.word	index@(.nv.constant0._Z23ADMM_CN_kernel_deg6_16bPKfPfPKjPii)
        /*008c*/ 	.short	0x0380
        /*008e*/ 	.short	0x0024


	//----- nvinfo : EIATTR_SW_WAR
	.align		4
.L_91:
        /*0090*/ 	.byte	0x04, 0x36
        /*0092*/ 	.short	(.L_93 - .L_92)
.L_92:
        /*0094*/ 	.word	0x00000008
.L_93:


//--------------------- .nv.info._Z23ADMM_VN_kernel_deg3_16bPKfPfS1_PKji --------------------------
	.section	.nv.info._Z23ADMM_VN_kernel_deg3_16bPKfPfS1_PKji,"",@"SHT_CUDA_INFO"
	.sectionflags	@""
	.align	4


	//----- nvinfo : EIATTR_CUDA_API_VERSION
	.align		4
        /*0000*/ 	.byte	0x04, 0x37
        /*0002*/ 	.short	(.L_95 - .L_94)
.L_94:
        /*0004*/ 	.word	0x00000082


	//----- nvinfo : EIATTR_KPARAM_INFO
	.align		4
.L_95:
        /*0008*/ 	.byte	0x04, 0x17
        /*000a*/ 	.short	(.L_97 - .L_96)
.L_96:
        /*000c*/ 	.word	0x00000000
        /*0010*/ 	.short	0x0004
        /*0012*/ 	.short	0x0020
        /*0014*/ 	.byte	0x00, 0xf0, 0x11, 0x00


	//----- nvinfo : EIATTR_KPARAM_INFO
	.align		4
.L_97:
        /*0018*/ 	.byte	0x04, 0x17
        /*001a*/ 	.short	(.L_99 - .L_98)
.L_98:
        /*001c*/ 	.word	0x00000000
        /*0020*/ 	.short	0x0003
        /*0022*/ 	.short	0x0018
        /*0024*/ 	.byte	0x00, 0xf5, 0x21, 0x00


	//----- nvinfo : EIATTR_KPARAM_INFO
	.align		4
.L_99:
        /*0028*/ 	.byte	0x04, 0x17
        /*002a*/ 	.short	(.L_101 - .L_100)
.L_100:
        /*002c*/ 	.word	0x00000000
        /*0030*/ 	.short	0x0002
        /*0032*/ 	.short	0x0010
        /*0034*/ 	.byte	0x00, 0xf5, 0x21, 0x00


	//----- nvinfo : EIATTR_KPARAM_INFO
	.align		4
.L_101:
        /*0038*/ 	.byte	0x04, 0x17
        /*003a*/ 	.short	(.L_103 - .L_102)
.L_102:
        /*003c*/ 	.word	0x00000000
        /*0040*/ 	.short	0x0001
        /*0042*/ 	.short	0x0008
        /*0044*/ 	.byte	0x00, 0xf5, 0x21, 0x00


	//----- nvinfo : EIATTR_KPARAM_INFO
	.align		4
.L_103:
        /*0048*/ 	.byte	0x04, 0x17
        /*004a*/ 	.short	(.L_105 - .L_104)
.L_104:
        /*004c*/ 	.word	0x00000000
        /*0050*/ 	.short	0x0000
        /*0052*/ 	.short	0x0000
        /*0054*/ 	.byte	0x00, 0xf5, 0x21, 0x00


	//----- nvinfo : EIATTR_SPARSE_MMA_MASK
	.align		4
.L_105:
        /*0058*/ 	.byte	0x03, 0x50
        /*005a*/ 	.short	0x0000


	//----- nvinfo : EIATTR_MAXREG_COUNT
	.align		4
        /*005c*/ 	.byte	0x03, 0x1b
        /*005e*/ 	.short	0x00ff


	//----- nvinfo : EIATTR_MERCURY_ISA_VERSION
	.align		4
        /*0060*/ 	.byte	0x03, 0x5f
        /*0062*/ 	.short	0x0101


	//----- nvinfo : EIATTR_UNUSED_LOAD_BYTE_OFFSET
	.align		4
        /*0064*/ 	.byte	0x04, 0x44
        /*0066*/ 	.short	(.L_107 - .L_106)


	//   ....[0]....
.L_106:
        /*0068*/ 	.word	0x00000110
        /*006c*/ 	.word	0x0000003f


	//----- nvinfo : EIATTR_VRC_CTA_INIT_COUNT
	.align		4
.L_107:
        /*0070*/ 	.byte	0x02, 0x4a
	.zero		1
	.zero		1


	//----- nvinfo : EIATTR_EXIT_INSTR_OFFSETS
	.align		4
        /*0074*/ 	.byte	0x04, 0x1c
        /*0076*/ 	.short	(.L_109 - .L_108)


	//   ....[0]....
.L_108:
        /*0078*/ 	.word	0x00000070


	//   ....[1]....
        /*007c*/ 	.word	0x00000310


	//----- nvinfo : EIATTR_CBANK_PARAM_SIZE
	.align		4
.L_109:
        /*0080*/ 	.byte	0x03, 0x19
        /*0082*/ 	.short	0x0024


	//----- nvinfo : EIATTR_PARAM_CBANK
	.align		4
        /*0084*/ 	.byte	0x04, 0x0a
        /*0086*/ 	.short	(.L_111 - .L_110)
	.align		4
.L_110:
        /*0088*/ 	.word	index@(.nv.constant0._Z23ADMM_VN_kernel_deg3_16bPKfPfS1_PKji)
        /*008c*/ 	.short	0x0380
        /*008e*/ 	.short	0x0024


	//----- nvinfo : EIATTR_SW_WAR
	.align		4
.L_111:
        /*0090*/ 	.byte	0x04, 0x36
        /*0092*/ 	.short	(.L_113 - .L_112)
.L_112:
        /*0094*/ 	.word	0x00000008
.L_113:


//--------------------- .nv.info._Z19ADMM_InitArrays_16bPfi --------------------------
	.section	.nv.info._Z19ADMM_InitArrays_16bPfi,"",@"SHT_CUDA_INFO"
	.sectionflags	@""
	.align	4


	//----- nvinfo : EIATTR_CUDA_API_VERSION
	.align		4
        /*0000*/ 	.byte	0x04, 0x37
        /*0002*/ 	.short	(.L_115 - .L_114)
.L_114:
        /*0004*/ 	.word	0x00000082


	//----- nvinfo : EIATTR_KPARAM_INFO
	.align		4
.L_115:
        /*0008*/ 	.byte	0x04, 0x17
        /*000a*/ 	.short	(.L_117 - .L_116)
.L_116:
        /*000c*/ 	.word	0x00000000
        /*0010*/ 	.short	0x0001
        /*0012*/ 	.short	0x0008
        /*0014*/ 	.byte	0x00, 0xf0, 0x11, 0x00


	//----- nvinfo : EIATTR_KPARAM_INFO
	.align		4
.L_117:
        /*0018*/ 	.byte	0x04, 0x17
        /*001a*/ 	.short	(.L_119 - .L_118)
.L_118:
        /*001c*/ 	.word	0x00000000
        /*0020*/ 	.short	0x0000
        /*0022*/ 	.short	0x0000
        /*0024*/ 	.byte	0x00, 0xf5, 0x21, 0x00


	//----- nvinfo : EIATTR_SPARSE_MMA_MASK
	.align		4
.L_119:
        /*0028*/ 	.byte	0x03, 0x50
        /*002a*/ 	.short	0x0000


	//----- nvinfo : EIATTR_MAXREG_COUNT
	.align		4
        /*002c*/ 	.byte	0x03, 0x1b
        /*002e*/ 	.short	0x00ff


	//----- nvinfo : EIATTR_MERCURY_ISA_VERSION
	.align		4
        /*0030*/ 	.byte	0x03, 0x5f
        /*0032*/ 	.short	0x0101


	//----- nvinfo : EIATTR_VRC_CTA_INIT_COUNT
	.align		4
        /*0034*/ 	.byte	0x02, 0x4a
	.zero		1
	.zero		1


	//----- nvinfo : EIATTR_EXIT_INSTR_OFFSETS
	.align		4
        /*0038*/ 	.byte	0x04, 0x1c
        /*003a*/ 	.short	(.L_121 - .L_120)


	//   ....[0]....
.L_120:
        /*003c*/ 	.word	0x00000070


	//   ....[1]....
        /*0040*/ 	.word	0x000000d0


	//----- nvinfo : EIATTR_CBANK_PARAM_SIZE
	.align		4
.L_121:
        /*0044*/ 	.byte	0x03, 0x19
        /*0046*/ 	.short	0x000c


	//----- nvinfo : EIATTR_PARAM_CBANK
	.align		4
        /*0048*/ 	.byte	0x04, 0x0a
        /*004a*/ 	.short	(.L_123 - .L_122)
	.align		4
.L_122:
        /*004c*/ 	.word	index@(.nv.constant0._Z19ADMM_InitArrays_16bPfi)
        /*0050*/ 	.short	0x0380
        /*0052*/ 	.short	0x000c


	//----- nvinfo : EIATTR_SW_WAR
	.align		4
.L_123:
        /*0054*/ 	.byte	0x04, 0x36
        /*0056*/ 	.short	(.L_125 - .L_124)
.L_124:
        /*0058*/ 	.word	0x00000008
.L_125:


//--------------------- .nv.callgraph             --------------------------
	.section	.nv.callgraph,"",@"SHT_CUDA_CALLGRAPH"
	.align	4
	.sectionentsize	8
	.align		4
        /*0000*/ 	.word	0x00000000
	.align		4
        /*0004*/ 	.word	0xffffffff
	.align		4
        /*0008*/ 	.word	0x00000000
	.align		4
        /*000c*/ 	.word	0xfffffffe
	.align		4
        /*0010*/ 	.word	0x00000000
	.align		4
        /*0014*/ 	.word	0xfffffffd
	.align		4
        /*0018*/ 	.word	0x00000000
	.align		4
        /*001c*/ 	.word	0xfffffffc


//--------------------- .text._Z27ADMM_CN_kernel_deg6_16b_modPKfPfPKjPii --------------------------
	.section	.text._Z27ADMM_CN_kernel_deg6_16b_modPKfPfPKjPii,"ax",@progbits
	.align	128
        .global         _Z27ADMM_CN_kernel_deg6_16b_modPKfPfPKjPii
        .type           _Z27ADMM_CN_kernel_deg6_16b_modPKfPfPKjPii,@function
        .size           _Z27ADMM_CN_kernel_deg6_16b_modPKfPfPKjPii,(.L_x_59 - _Z27ADMM_CN_kernel_deg6_16b_modPKfPfPKjPii)
        .other          _Z27ADMM_CN_kernel_deg6_16b_modPKfPfPKjPii,@"STO_CUDA_ENTRY STV_DEFAULT"
_Z27ADMM_CN_kernel_deg6_16b_modPKfPfPKjPii:
.text._Z27ADMM_CN_kernel_deg6_16b_modPKfPfPKjPii:
[----:B------:R-:W0:Y:S01]  /*0000*/  LDC R1, c[0x0][0x37c] ;  /* 0x0000df00ff017b82 */ /* 0x000e220000000800 */
[----:B------:R-:W1:Y:S01]  /*0010*/  S2R R0, SR_CTAID.X ;  /* 0x0000000000007919 */ /* 0x000e620000002500 */
[----:B------:R-:W1:Y:S01]  /*0020*/  LDCU UR4, c[0x0][0x360] ;  /* 0x00006c00ff0477ac */ /* 0x000e620008000800 */
[----:B0-----:R-:W-:Y:S01]  /*0030*/  VIADD R1, R1, 0xffffffa0 ;  /* 0xffffffa001017836 */ /* 0x001fe20000000000 */
[----:B------:R-:W1:Y:S01]  /*0040*/  S2R R9, SR_TID.X ;  /* 0x0000000000097919 */ /* 0x000e620000002100 */
[----:B------:R-:W0:Y:S03]  /*0050*/  LDCU UR5, c[0x0][0x3a0] ;  /* 0x00007400ff0577ac */ /* 0x000e260008000800 */
[C---:B------:R-:W-:Y:S02]  /*0060*/  R2UR UR6, R1.reuse ;  /* 0x00000000010672ca */ /* 0x040fe400000e0000 */
[----:B------:R-:W-:Y:S01]  /*0070*/  R2UR UR10, R1 ;  /* 0x00000000010a72ca */ /* 0x000fe200000e0000 */
[----:B-1----:R-:W-:-:S05]  /*0080*/  IMAD R35, R0, UR4, R9 ;  /* 0x0000000400237c24 */ /* 0x002fca000f8e0209 */
[----:B0-----:R-:W-:-:S13]  /*0090*/  ISETP.GE.AND P0, PT, R35, UR5, PT ;  /* 0x0000000523007c0c */ /* 0x001fda000bf06270 */
[----:B------:R-:W-:Y:S05]  /*00a0*/  @P0 EXIT ;  /* 0x000000000000094d */ /* 0x000fea0003800000 */
[----:B------:R-:W0:Y:S01]  /*00b0*/  LDC.64 R2, c[0x0][0x390] ;  /* 0x0000e400ff027b82 */ /* 0x000e220000000a00 */
[----:B------:R-:W-:Y:S01]  /*00c0*/  IMAD.HI R0, R35, 0x634c0635, RZ ;  /* 0x634c063523007827 */ /* 0x000fe200078e02ff */
[----:B------:R-:W1:Y:S04]  /*00d0*/  LDCU.64 UR8, c[0x0][0x358] ;  /* 0x00006b00ff0877ac */ /* 0x000e680008000a00 */
[----:B------:R-:W-:Y:S02]  /*00e0*/  SHF.R.U32.HI R5, RZ, 0x1f, R0 ;  /* 0x0000001fff057819 */ /* 0x000fe40000011600 */
[----:B------:R-:W2:Y:S02]  /*00f0*/  LDC.64 R14, c[0x0][0x388] ;  /* 0x0000e200ff0e7b82 */ /* 0x000ea40000000a00 */
[----:B------:R-:W-:-:S05]  /*0100*/  LEA.HI.SX32 R0, R0, R5, 0x17 ;  /* 0x0000000500007211 */ /* 0x000fca00078fbaff */
[----:B------:R-:W-:-:S04]  /*0110*/  IMAD R5, R0, -0x528, R35 ;  /* 0xfffffad800057824 */ /* 0x000fc800078e0223 */
[----:B0-----:R-:W-:-:S05]  /*0120*/  IMAD.WIDE R2, R5, 0xc, R2 ;  /* 0x0000000c05027825 */ /* 0x001fca00078e0202 */
[----:B-1----:R-:W3:Y:S04]  /*0130*/  LDG.E R10, desc[UR8][R2.64] ;  /* 0x00000008020a7981 */ /* 0x002ee8000c1e1900 */
[----:B------:R-:W4:Y:S04]  /*0140*/  LDG.E R4, desc[UR8][R2.64+0x4] ;  /* 0x0000040802047981 */ /* 0x000f28000c1e1900 */
[----:B------:R0:W5:Y:S01]  /*0150*/  LDG.E R6, desc[UR8][R2.64+0x8] ;  /* 0x0000080802067981 */ /* 0x000162000c1e1900 */
[----:B------:R-:W-:-:S04]  /*0160*/  PRMT R7, R5, 0x9910, RZ ;  /* 0x0000991005077816 */ /* 0x000fc800000000ff */
[----:B------:R-:W-:-:S04]  /*0170*/  SHF.R.S32.HI R7, RZ, 0xf, R7 ;  /* 0x0000000fff077819 */ /* 0x000fc80000011407 */
[----:B------:R-:W-:-:S04]  /*0180*/  LOP3.LUT R8, R7, 0xffff, RZ, 0xc0, !PT ;  /* 0x0000ffff07087812 */ /* 0x000fc800078ec0ff */
[----:B------:R-:W-:-:S04]  /*0190*/  LEA.HI R7, R8, R5, RZ, 0x17 ;  /* 0x0000000508077211 */ /* 0x000fc800078fb8ff */
[C---:B------:R-:W-:Y:S02]  /*01a0*/  LOP3.LUT R8, R7.reuse, 0xff80, RZ, 0xc0, !PT ;  /* 0x0000ff8007087812 */ /* 0x040fe400078ec0ff */
[----:B------:R-:W-:-:S03]  /*01b0*/  LOP3.LUT R7, R7, 0xffff, RZ, 0xc0, !PT ;  /* 0x0000ffff07077812 */ /* 0x000fc600078ec0ff */
[----:B------:R-:W-:Y:S01]  /*01c0*/  IMAD.MOV R8, RZ, RZ, -R8 ;  /* 0x000000ffff087224 */ /* 0x000fe200078e0a08 */
[----:B------:R-:W-:-:S04]  /*01d0*/  SHF.R.U32.HI R7, RZ, 0x7, R7 ;  /* 0x00000007ff077819 */ /* 0x000fc80000011607 */
[----:B------:R-:W-:Y:S02]  /*01e0*/  PRMT R8, R8, 0x7710, RZ ;  /* 0x0000771008087816 */ /* 0x000fe400000000ff */
[----:B0-----:R-:W-:-:S03]  /*01f0*/  PRMT R2, R7, 0x9910, RZ ;  /* 0x0000991007027816 */ /* 0x001fc600000000ff */
[----:B------:R-:W-:-:S05]  /*0200*/  IMAD.IADD R5, R5, 0x1, R8 ;  /* 0x0000000105057824 */ /* 0x000fca00078e0208 */
[----:B------:R-:W-:Y:S01]  /*0210*/  PRMT R7, R5, 0x9910, RZ ;  /* 0x0000991005077816 */ /* 0x000fe200000000ff */
[----:B------:R-:W-:Y:S02]  /*0220*/  IMAD R5, R2, 0x300, RZ ;  /* 0x0000030002057824 */ /* 0x000fe400078e02ff */
[----:B------:R-:W0:Y:S02]  /*0230*/  LDC.64 R2, c[0x0][0x380] ;  /* 0x0000e000ff027b82 */ /* 0x000e240000000a00 */
[----:B------:R-:W-:Y:S01]  /*0240*/  IMAD R8, R0, 0x2100, R7 ;  /* 0x0000210000087824 */ /* 0x000fe200078e0207 */
[----:B------:R-:W-:-:S05]  /*0250*/  PRMT R5, R5, 0x9910, RZ ;  /* 0x0000991005057816 */ /* 0x000fca00000000ff */
[----:B------:R-:W-:-:S04]  /*0260*/  IMAD.IADD R5, R5, 0x1, R8 ;  /* 0x0000000105057824 */ /* 0x000fc800078e0208 */
[----:B--2---:R-:W-:-:S05]  /*0270*/  IMAD.WIDE R14, R5, 0x4, R14 ;  /* 0x00000004050e7825 */ /* 0x004fca00078e020e */
[----:B------:R-:W2:Y:S04]  /*0280*/  LDG.E R11, desc[UR8][R14.64] ;  /* 0x000000080e0b7981 */ /* 0x000ea8000c1e1900 */
[----:B------:R-:W2:Y:S01]  /*0290*/  LDG.E R13, desc[UR8][R14.64+0x400] ;  /* 0x000400080e0d7981 */ /* 0x000ea2000c1e1900 */
[C---:B---3--:R-:W-:Y:S02]  /*02a0*/  PRMT R7, R10.reuse, 0x7732, RZ ;  /* 0x000077320a077816 */ /* 0x048fe400000000ff */
[----:B------:R-:W-:Y:S02]  /*02b0*/  LOP3.LUT R5, R10, 0xffff, RZ, 0xc0, !PT ;  /* 0x0000ffff0a057812 */ /* 0x000fe400078ec0ff */
[----:B----4-:R-:W-:Y:S01]  /*02c0*/  LOP3.LUT R17, R4, 0xffff, RZ, 0xc0, !PT ;  /* 0x0000ffff04117812 */ /* 0x010fe200078ec0ff */
[----:B------:R-:W-:-:S02]  /*02d0*/  IMAD R21, R0, 0xa50, R7 ;  /* 0x00000a5000157824 */ /* 0x000fc400078e0207 */
[----:B------:R-:W3:Y:S01]  /*02e0*/  LDG.E R7, desc[UR8][R14.64+0x200] ;  /* 0x000200080e077981 */ /* 0x000ee2000c1e1900 */
[----:B------:R-:W-:Y:S02]  /*02f0*/  IMAD R5, R0, 0xa50, R5 ;  /* 0x00000a5000057824 */ /* 0x000fe400078e0205 */
[----:B0-----:R-:W-:-:S04]  /*0300*/  IMAD.WIDE R20, R21, 0x4, R2 ;  /* 0x0000000415147825 */ /* 0x001fc800078e0202 */
[----:B------:R-:W-:Y:S02]  /*0310*/  IMAD.WIDE R18, R5, 0x4, R2 ;  /* 0x0000000405127825 */ /* 0x000fe400078e0202 */
[----:B------:R-:W4:Y:S02]  /*0320*/  LDG.E R5, desc[UR8][R20.64] ;  /* 0x0000000814057981 */ /* 0x000f24000c1e1900 */
[----:B------:R-:W-:Y:S02]  /*0330*/  IMAD R17, R0, 0xa50, R17 ;  /* 0x00000a5000117824 */ /* 0x000fe400078e0211 */
[----:B------:R0:W4:Y:S02]  /*0340*/  LDG.E R12, desc[UR8][R18.64] ;  /* 0x00000008120c7981 */ /* 0x000124000c1e1900 */
[----:B------:R-:W-:-:S06]  /*0350*/  IMAD.WIDE R16, R17, 0x4, R2 ;  /* 0x0000000411107825 */ /* 0x000fcc00078e0202 */
[----:B------:R-:W4:Y:S01]  /*0360*/  LDG.E R16, desc[UR8][R16.64] ;  /* 0x0000000810107981 */ /* 0x000f22000c1e1900 */
[----:B------:R-:W-:Y:S02]  /*0370*/  PRMT R23, R4, 0x7732, RZ ;  /* 0x0000773204177816 */ /* 0x000fe400000000ff */
[C---:B-----5:R-:W-:Y:S01]  /*0380*/  PRMT R27, R6.reuse, 0x7732, RZ ;  /* 0x00007732061b7816 */ /* 0x060fe200000000ff */
[----:B------:R-:W5:Y:S01]  /*0390*/  LDG.E R4, desc[UR8][R14.64+0x800] ;  /* 0x000800080e047981 */ /* 0x000f62000c1e1900 */
[----:B------:R-:W-:Y:S01]  /*03a0*/  LOP3.LUT R25, R6, 0xffff, RZ, 0xc0, !PT ;  /* 0x0000ffff06197812 */ /* 0x000fe200078ec0ff */
[----:B0-----:R-:W-:Y:S02]  /*03b0*/  IMAD R19, R0, 0xa50, R23 ;  /* 0x00000a5000137824 */ /* 0x001fe400078e0217 */
[----:B------:R-:W5:Y:S02]  /*03c0*/  LDG.E R6, desc[UR8][R14.64+0x600] ;  /* 0x000600080e067981 */ /* 0x000f64000c1e1900 */
[----:B------:R-:W-:-:S02]  /*03d0*/  IMAD.WIDE R18, R19, 0x4, R2 ;  /* 0x0000000413127825 */ /* 0x000fc400078e0202 */
[----:B------:R-:W5:Y:S02]  /*03e0*/  LDG.E R17, desc[UR8][R14.64+0xa00] ;  /* 0x000a00080e117981 */ /* 0x000f64000c1e1900 */
[C---:B------:R-:W-:Y:S02]  /*03f0*/  IMAD R21, R0.reuse, 0xa50, R25 ;  /* 0x00000a5000157824 */ /* 0x040fe400078e0219 */
[----:B------:R-:W-:Y:S02]  /*0400*/  IMAD R27, R0, 0xa50, R27 ;  /* 0x00000a50001b7824 */ /* 0x000fe400078e021b */
[----:B------:R-:W5:Y:S01]  /*0410*/  LDG.E R0, desc[UR8][R18.64] ;  /* 0x0000000812007981 */ /* 0x000f62000c1e1900 */
[----:B------:R-:W-:-:S04]  /*0420*/  IMAD.WIDE R20, R21, 0x4, R2 ;  /* 0x0000000415147825 */ /* 0x000fc800078e0202 */
[----:B------:R-:W-:Y:S01]  /*0430*/  IMAD.WIDE R2, R27, 0x4, R2 ;  /* 0x000000041b027825 */ /* 0x000fe200078e0202 */
[----:B------:R-:W5:Y:S04]  /*0440*/  LDG.E R10, desc[UR8][R20.64] ;  /* 0x00000008140a7981 */ /* 0x000f68000c1e1900 */
[----:B------:R0:W5:Y:S01]  /*0450*/  LDG.E R8, desc[UR8][R2.64] ;  /* 0x0000000802087981 */ /* 0x000162000c1e1900 */
[--C-:B--2---:R-:W-:Y:S02]  /*0460*/  HADD2.F32 R22, -RZ, R11.reuse.H1_H1 ;  /* 0x3000000bff167230 */ /* 0x104fe40000004100 */
[----:B------:R-:W-:Y:S02]  /*0470*/  HADD2.F32 R36, -RZ, R11.H0_H0 ;  /* 0x2000000bff247230 */ /* 0x000fe40000004100 */
[----:B------:R-:W-:-:S02]  /*0480*/  HADD2.F32 R11, -RZ, R13.H1_H1 ;  /* 0x3000000dff0b7230 */ /* 0x000fc40000004100 */
[----:B------:R-:W-:-:S03]  /*0490*/  HADD2.F32 R34, -RZ, R13.H0_H0 ;  /* 0x2000000dff227230 */ /* 0x000fc60000004100 */
[----:B------:R-:W-:Y:S01]  /*04a0*/  FMUL R11, R11, 0.89999997615814208984 ;  /* 0x3f6666660b0b7820 */ /* 0x000fe20000400000 */
[----:B0-----:R-:W-:Y:S01]  /*04b0*/  IMAD.MOV.U32 R3, RZ, RZ, 0x2 ;  /* 0x00000002ff037424 */ /* 0x001fe200078e00ff */
[----:B------:R-:W-:Y:S01]  /*04c0*/  UIADD3 UR7, UPT, UPT, UR6, 0x48, URZ ;  /* 0x0000004806077890 */ /* 0x000fe2000fffe0ff */
[----:B------:R-:W-:Y:S04]  /*04d0*/  STL.64 [R1+0x48], RZ ;  /* 0x000048ff01007387 */ /* 0x000fe80000100a00 */
[----:B------:R-:W-:Y:S04]  /*04e0*/  STL.64 [R1+0x50], RZ ;  /* 0x000050ff01007387 */ /* 0x000fe80000100a00 */
[----:B------:R-:W-:Y:S01]  /*04f0*/  STL.64 [R1+0x58], RZ ;  /* 0x000058ff01007387 */ /* 0x000fe20000100a00 */
[----:B---3--:R-:W-:-:S02]  /*0500*/  HADD2.F32 R23, -RZ, R7.H1_H1 ;  /* 0x30000007ff177230 */ /* 0x008fc40000004100 */
[----:B------:R-:W-:Y:S02]  /*0510*/  HADD2.F32 R37, -RZ, R7.H0_H0 ;  /* 0x20000007ff257230 */ /* 0x000fe40000004100 */
[----:B------:R-:W-:Y:S01]  /*0520*/  FMUL R7, R22, 0.89999997615814208984 ;  /* 0x3f66666616077820 */ /* 0x000fe20000400000 */
[----:B------:R-:W-:-:S04]  /*0530*/  FMUL R24, R23, 0.89999997615814208984 ;  /* 0x3f66666617187820 */ /* 0x000fc80000400000 */
[----:B----4-:R-:W-:Y:S01]  /*0540*/  FFMA R24, R5, 1.8999999761581420898, -R24 ;  /* 0x3ff3333305187823 */ /* 0x010fe20000000818 */
[----:B------:R-:W-:-:S03]  /*0550*/  FFMA R7, R12, 1.8999999761581420898, -R7 ;  /* 0x3ff333330c077823 */ /* 0x000fc60000000807 */
[----:B------:R-:W-:Y:S01]  /*0560*/  FADD R37, R24, -R37 ;  /* 0x8000002518257221 */ /* 0x000fe20000000000 */
[----:B------:R-:W-:Y:S01]  /*0570*/  FADD R36, R7, -R36 ;  /* 0x8000002407247221 */ /* 0x000fe20000000000 */
[----:B------:R-:W-:-:S03]  /*0580*/  FFMA R11, R16, 1.8999999761581420898, -R11 ;  /* 0x3ff33333100b7823 */ /* 0x000fc6000000080b */
[----:B------:R-:W-:Y:S02]  /*0590*/  FSETP.GTU.AND P0, PT, R37, RZ, PT ;  /* 0x000000ff2500720b */ /* 0x000fe40003f0c000 */
[----:B------:R-:W-:Y:S01]  /*05a0*/  FSETP.GTU.AND P1, PT, R36, RZ, PT ;  /* 0x000000ff2400720b */ /* 0x000fe20003f2c000 */
[----:B------:R-:W-:Y:S01]  /*05b0*/  FADD R34, R11, -R34 ;  /* 0x800000220b227221 */ /* 0x000fe20000000000 */
[----:B------:R-:W-:-:S04]  /*05c0*/  SEL R2, RZ, 0x1, P0 ;  /* 0x00000001ff027807 */ /* 0x000fc80000000000 */
[----:B------:R-:W-:-:S05]  /*05d0*/  FSETP.GTU.AND P2, PT, R34, RZ, PT ;  /* 0x000000ff2200720b */ /* 0x000fca0003f4c000 */
[----:B------:R-:W-:Y:S02]  /*05e0*/  @P0 IMAD.MOV R3, RZ, RZ, 0x1 ;  /* 0x00000001ff030424 */ /* 0x000fe400078e02ff */
[----:B------:R-:W-:Y:S02]  /*05f0*/  @P1 IMAD.MOV R3, RZ, RZ, R2 ;  /* 0x000000ffff031224 */ /* 0x000fe400078e0202 */
[--C-:B-----5:R-:W-:Y:S02]  /*0600*/  HADD2.F32 R2, -RZ, R6.reuse.H1_H1 ;  /* 0x30000006ff027230 */ /* 0x120fe40000004100 */
[----:B------:R-:W-:Y:S02]  /*0610*/  VIADD R11, R3, 0x1 ;  /* 0x00000001030b7836 */ /* 0x000fe40000000000 */
[----:B------:R-:W-:Y:S02]  /*0620*/  @P2 IMAD.MOV R11, RZ, RZ, R3 ;  /* 0x000000ffff0b2224 */ /* 0x000fe400078e0203 */
[----:B------:R-:W-:Y:S01]  /*0630*/  FMUL R3, R2, 0.89999997615814208984 ;  /* 0x3f66666602037820 */ /* 0x000fe20000400000 */
[----:B------:R-:W-:Y:S01]  /*0640*/  HADD2.F32 R28, -RZ, R6.H0_H0 ;  /* 0x20000006ff1c7230 */ /* 0x000fe20000004100 */
[----:B------:R-:W-:-:S02]  /*0650*/  FSETP.GT.AND P0, PT, R5, 0.5, PT ;  /* 0x3f0000000500780b */ /* 0x000fc40003f04000 */
[----:B------:R-:W-:Y:S01]  /*0660*/  FFMA R3, R0, 1.8999999761581420898, -R3 ;  /* 0x3ff3333300037823 */ /* 0x000fe20000000803 */
[--C-:B------:R-:W-:Y:S02]  /*0670*/  HADD2.F32 R5, -RZ, R4.reuse.H1_H1 ;  /* 0x30000004ff057230 */ /* 0x100fe40000004100 */
[--C-:B------:R-:W-:Y:S02]  /*0680*/  HADD2.F32 R2, -RZ, R17.reuse.H1_H1 ;  /* 0x30000011ff027230 */ /* 0x100fe40000004100 */
[----:B------:R-:W-:Y:S01]  /*0690*/  FADD R28, R3, -R28 ;  /* 0x8000001c031c7221 */ /* 0x000fe20000000000 */
[----:B------:R-:W-:Y:S01]  /*06a0*/  FMUL R5, R5, 0.89999997615814208984 ;  /* 0x3f66666605057820 */ /* 0x000fe20000400000 */
[----:B------:R-:W-:Y:S02]  /*06b0*/  HADD2.F32 R30, -RZ, R4.H0_H0 ;  /* 0x20000004ff1e7230 */ /* 0x000fe40000004100 */
[----:B------:R-:W-:Y:S01]  /*06c0*/  FMUL R7, R2, 0.89999997615814208984 ;  /* 0x3f66666602077820 */ /* 0x000fe20000400000 */
[----:B------:R-:W-:Y:S01]  /*06d0*/  FSETP.GTU.AND P3, PT, R28, RZ, PT ;  /* 0x000000ff1c00720b */ /* 0x000fe20003f6c000 */
[----:B------:R-:W-:Y:S01]  /*06e0*/  FFMA R5, R10, 1.8999999761581420898, -R5 ;  /* 0x3ff333330a057823 */ /* 0x000fe20000000805 */
[----:B------:R-:W-:-:S02]  /*06f0*/  HADD2.F32 R2, -RZ, R17.H0_H0 ;  /* 0x20000011ff027230 */ /* 0x000fc40000004100 */
[----:B------:R-:W-:Y:S01]  /*0700*/  FFMA R7, R8, 1.8999999761581420898, -R7 ;  /* 0x3ff3333308077823 */ /* 0x000fe20000000807 */
[----:B------:R-:W-:Y:S01]  /*0710*/  FSETP.GT.XOR P0, PT, R12, 0.5, P0 ;  /* 0x3f0000000c00780b */ /* 0x000fe20000704800 */
[----:B------:R-:W-:Y:S01]  /*0720*/  FADD R30, R5, -R30 ;  /* 0x8000001e051e7221 */ /* 0x000fe20000000000 */
[CC--:B------:R-:W-:Y:S01]  /*0730*/  FMNMX R3, R37.reuse, R34.reuse, PT ;  /* 0x0000002225037209 */ /* 0x0c0fe20003800000 */
[----:B------:R-:W-:Y:S01]  /*0740*/  IMAD.MOV.U32 R12, RZ, RZ, 0x2 ;  /* 0x00000002ff0c7424 */ /* 0x000fe200078e00ff */
[-C--:B------:R-:W-:Y:S01]  /*0750*/  FSETP.GT.AND P1, PT, R37, R34.reuse, PT ;  /* 0x000000222500720b */ /* 0x080fe20003f24000 */
[----:B------:R-:W-:Y:S01]  /*0760*/  FADD R25, R7, -R2 ;  /* 0x8000000207197221 */ /* 0x000fe20000000000 */
[----:B------:R-:W-:Y:S02]  /*0770*/  FMNMX R2, R37, R34, !PT ;  /* 0x0000002225027209 */ /* 0x000fe40007800000 */
[-C--:B------:R-:W-:Y:S01]  /*0780*/  FMNMX R7, R36, R3.reuse, !PT ;  /* 0x0000000324077209 */ /* 0x080fe20007800000 */
[----:B------:R-:W-:Y:S01]  /*0790*/  VIADD R6, R11, 0x1 ;  /* 0x000000010b067836 */ /* 0x000fe20000000000 */
[----:B------:R-:W-:Y:S01]  /*07a0*/  FSETP.GTU.AND P5, PT, R30, RZ, PT ;  /* 0x000000ff1e00720b */ /* 0x000fe20003fac000 */
[----:B------:R-:W-:Y:S01]  /*07b0*/  @P3 IMAD.MOV R6, RZ, RZ, R11 ;  /* 0x000000ffff063224 */ /* 0x000fe200078e020b */
[----:B------:R-:W-:-:S02]  /*07c0*/  FSETP.GT.AND P4, PT, R36, R3, PT ;  /* 0x000000032400720b */ /* 0x000fc40003f84000 */
[----:B------:R-:W-:Y:S02]  /*07d0*/  SEL R22, R12, 0x1, P1 ;  /* 0x000000010c167807 */ /* 0x000fe40000800000 */
[----:B------:R-:W-:Y:S02]  /*07e0*/  FSETP.GT.AND P2, PT, R7, R2, PT ;  /* 0x000000020700720b */ /* 0x000fe40003f44000 */
[----:B------:R-:W-:Y:S02]  /*07f0*/  FMNMX R5, R2, R7, !PT ;  /* 0x0000000702057209 */ /* 0x000fe40007800000 */
[----:B------:R-:W-:Y:S01]  /*0800*/  FMNMX R11, R30, R25, PT ;  /* 0x000000191e0b7209 */ /* 0x000fe20003800000 */
[----:B------:R-:W-:Y:S01]  /*0810*/  IMAD.MOV.U32 R17, RZ, RZ, 0x4 ;  /* 0x00000004ff117424 */ /* 0x000fe200078e00ff */
[----:B------:R-:W-:Y:S02]  /*0820*/  FMNMX R2, R2, R7, PT ;  /* 0x0000000702027209 */ /* 0x000fe40003800000 */
[----:B------:R-:W-:-:S02]  /*0830*/  SEL R12, R12, 0x1, !P1 ;  /* 0x000000010c0c7807 */ /* 0x000fc40004800000 */
[----:B------:R-:W-:Y:S02]  /*0840*/  SEL R7, R22, RZ, !P4 ;  /* 0x000000ff16077207 */ /* 0x000fe40006000000 */
[CC--:B------:R-:W-:Y:S02]  /*0850*/  FSETP.GT.AND P1, PT, R30.reuse, R25.reuse, PT ;  /* 0x000000191e00720b */ /* 0x0c0fe40003f24000 */
[----:B------:R-:W-:Y:S02]  /*0860*/  FMNMX R4, R30, R25, !PT ;  /* 0x000000191e047209 */ /* 0x000fe40007800000 */
[----:B------:R-:W-:Y:S02]  /*0870*/  FMNMX R13, R28, R11, !PT ;  /* 0x0000000b1c0d7209 */ /* 0x000fe40007800000 */
[----:B------:R-:W-:Y:S02]  /*0880*/  FSETP.GT.XOR P0, PT, R16, 0.5, P0 ;  /* 0x3f0000001000780b */ /* 0x000fe40000704800 */
[----:B------:R-:W-:-:S02]  /*0890*/  SEL R16, R7, R12, P2 ;  /* 0x0000000c07107207 */ /* 0x000fc40001000000 */
[----:B------:R-:W-:Y:S02]  /*08a0*/  SEL R12, R12, R7, P2 ;  /* 0x000000070c0c7207 */ /* 0x000fe40001000000 */
[----:B------:R-:W-:Y:S02]  /*08b0*/  FSETP.GT.AND P6, PT, R28, R11, PT ;  /* 0x0000000b1c00720b */ /* 0x000fe40003fc4000 */
[----:B------:R-:W-:Y:S01]  /*08c0*/  SEL R23, R17, 0x5, !P1 ;  /* 0x0000000511177807 */ /* 0x000fe20004800000 */
[----:B------:R-:W-:Y:S01]  /*08d0*/  VIADD R18, R6, 0x1 ;  /* 0x0000000106127836 */ /* 0x000fe20000000000 */
[CC--:B------:R-:W-:Y:S02]  /*08e0*/  FMNMX R7, R4.reuse, R13.reuse, PT ;  /* 0x0000000d04077209 */ /* 0x0c0fe40003800000 */
[----:B------:R-:W-:Y:S01]  /*08f0*/  FMNMX R26, R4, R13, !PT ;  /* 0x0000000d041a7209 */ /* 0x000fe20007800000 */
[----:B------:R-:W-:Y:S01]  /*0900*/  @P5 IMAD.MOV R18, RZ, RZ, R6 ;  /* 0x000000ffff125224 */ /* 0x000fe200078e0206 */
[----:B------:R-:W-:-:S02]  /*0910*/  FMNMX R3, R36, R3, PT ;  /* 0x0000000324037209 */ /* 0x000fc40003800000 */
[----:B------:R-:W-:Y:S02]  /*0920*/  FMNMX R20, R28, R11, PT ;  /* 0x0000000b1c147209 */ /* 0x000fe40003800000 */
[----:B------:R-:W-:Y:S02]  /*0930*/  FSETP.GT.AND P5, PT, R13, R4, PT ;  /* 0x000000040d00720b */ /* 0x000fe40003fa4000 */
[----:B------:R-:W-:Y:S02]  /*0940*/  SEL R17, R17, 0x5, P1 ;  /* 0x0000000511117807 */ /* 0x000fe40000800000 */
[----:B------:R-:W-:Y:S02]  /*0950*/  SEL R24, R23, 0x3, !P6 ;  /* 0x0000000317187807 */ /* 0x000fe40007000000 */
[CC--:B------:R-:W-:Y:S02]  /*0960*/  FSETP.GT.AND P3, PT, R2.reuse, R7.reuse, PT ;  /* 0x000000070200720b */ /* 0x0c0fe40003f64000 */
[----:B------:R-:W-:-:S02]  /*0970*/  FMNMX R4, R2, R7, !PT ;  /* 0x0000000702047209 */ /* 0x000fc40007800000 */
[CC--:B------:R-:W-:Y:S02]  /*0980*/  FSETP.GT.AND P2, PT, R5.reuse, R26.reuse, PT ;  /* 0x0000001a0500720b */ /* 0x0c0fe40003f44000 */
[CC--:B------:R-:W-:Y:S02]  /*0990*/  FMNMX R6, R5.reuse, R26.reuse, !PT ;  /* 0x0000001a05067209 */ /* 0x0c0fe40007800000 */
[----:B------:R-:W-:Y:S02]  /*09a0*/  FMNMX R2, R2, R7, PT ;  /* 0x0000000702027209 */ /* 0x000fe40003800000 */
[----:B------:R-:W-:Y:S02]  /*09b0*/  FMNMX R5, R5, R26, PT ;  /* 0x0000001a05057209 */ /* 0x000fe40003800000 */
[----:B------:R-:W-:Y:S02]  /*09c0*/  FMNMX R19, R3, R20, !PT ;  /* 0x0000001403137209 */ /* 0x000fe40007800000 */
[----:B------:R-:W-:-:S02]  /*09d0*/  SEL R21, R24, R17, P5 ;  /* 0x0000001118157207 */ /* 0x000fc40002800000 */
[----:B------:R-:W-:Y:S01]  /*09e0*/  SEL R17, R17, R24, P5 ;  /* 0x0000001811117207 */ /* 0x000fe20002800000 */
[----:B------:R-:W-:Y:S01]  /*09f0*/  FADD.SAT R13, RZ, R6 ;  /* 0x00000006ff0d7221 */ /* 0x000fe20000002000 */
[CC--:B------:R-:W-:Y:S02]  /*0a00*/  FMNMX R7, R5.reuse, R4.reuse, !PT ;  /* 0x0000000405077209 */ /* 0x0c0fe40007800000 */
[----:B------:R-:W-:Y:S02]  /*0a10*/  FMNMX R24, R2, R19, !PT ;  /* 0x0000001302187209 */ /* 0x000fe40007800000 */
[----:B------:R-:W-:Y:S02]  /*0a20*/  FMNMX R27, R5, R4, PT ;  /* 0x00000004051b7209 */ /* 0x000fe40003800000 */
[----:B------:R-:W-:Y:S01]  /*0a30*/  FSETP.GT.AND P1, PT, R4, R5, PT ;  /* 0x000000050400720b */ /* 0x000fe20003f24000 */
[----:B------:R-:W-:Y:S01]  /*0a40*/  FADD R26, RZ, R13 ;  /* 0x0000000dff1a7221 */ /* 0x000fe20000000000 */
[CC--:B------:R-:W-:Y:S01]  /*0a50*/  FMNMX R4, R24.reuse, R27.reuse, !PT ;  /* 0x0000001b18047209 */ /* 0x0c0fe20007800000 */
[----:B------:R-:W-:Y:S01]  /*0a60*/  FADD.SAT R11, RZ, R7 ;  /* 0x00000007ff0b7221 */ /* 0x000fe20000002000 */
[----:B------:R-:W-:-:S02]  /*0a70*/  FSETP.GT.AND P5, PT, R24, R27, PT ;  /* 0x0000001b1800720b */ /* 0x000fc40003fa4000 */
[----:B------:R-:W-:Y:S01]  /*0a80*/  FMNMX R5, R24, R27, PT ;  /* 0x0000001b18057209 */ /* 0x000fe20003800000 */
[----:B------:R-:W-:Y:S01]  /*0a90*/  FADD R26, R26, R11 ;  /* 0x0000000b1a1a7221 */ /* 0x000fe20000000000 */
[----:B------:R-:W-:Y:S01]  /*0aa0*/  FADD.SAT R27, RZ, R4 ;  /* 0x00000004ff1b7221 */ /* 0x000fe20000002000 */
[----:B------:R-:W-:Y:S02]  /*0ab0*/  SEL R22, R22, RZ, P4 ;  /* 0x000000ff16167207 */ /* 0x000fe40002000000 */
[----:B------:R-:W-:Y:S02]  /*0ac0*/  FSETP.GT.AND P4, PT, R19, R2, PT ;  /* 0x000000021300720b */ /* 0x000fe40003f84000 */
[----:B------:R-:W-:Y:S01]  /*0ad0*/  FMNMX R2, R2, R19, PT ;  /* 0x0000001302027209 */ /* 0x000fe20003800000 */
[----:B------:R-:W-:Y:S01]  /*0ae0*/  FADD R19, R26, R27 ;  /* 0x0000001b1a137221 */ /* 0x000fe20000000000 */
[----:B------:R-:W-:Y:S01]  /*0af0*/  FADD.SAT R26, RZ, R5 ;  /* 0x00000005ff1a7221 */ /* 0x000fe20000002000 */
[----:B------:R-:W-:-:S02]  /*0b00*/  SEL R23, R23, 0x3, P6 ;  /* 0x0000000317177807 */ /* 0x000fc40003000000 */
[-C--:B------:R-:W-:Y:S01]  /*0b10*/  FSETP.GT.AND P6, PT, R3, R20.reuse, PT ;  /* 0x000000140300720b */ /* 0x080fe20003fc4000 */
[----:B------:R-:W-:Y:S01]  /*0b20*/  FADD R19, R19, R26 ;  /* 0x0000001a13137221 */ /* 0x000fe20000000000 */
[----:B------:R-:W-:Y:S01]  /*0b30*/  FMNMX R3, R3, R20, PT ;  /* 0x0000001403037209 */ /* 0x000fe20003800000 */
[----:B------:R-:W-:Y:S01]  /*0b40*/  FADD.SAT R24, RZ, R2 ;  /* 0x00000002ff187221 */ /* 0x000fe20000002000 */
[----:B------:R-:W-:-:S03]  /*0b50*/  FSETP.GT.XOR P0, PT, R0, 0.5, P0 ;  /* 0x3f0000000000780b */ /* 0x000fc60000704800 */
[----:B------:R-:W-:Y:S01]  /*0b60*/  FADD R0, R19, R24 ;  /* 0x0000001813007221 */ /* 0x000fe20000000000 */
[----:B------:R-:W-:-:S04]  /*0b70*/  FADD.SAT R19, RZ, R3 ;  /* 0x00000003ff137221 */ /* 0x000fc80000002000 */
[----:B------:R-:W-:Y:S01]  /*0b80*/  FADD R20, R0, R19 ;  /* 0x0000001300147221 */ /* 0x000fe20000000000 */
[----:B------:R-:W-:-:S05]  /*0b90*/  FSETP.GT.XOR P0, PT, R10, 0.5, P0 ;  /* 0x3f0000000a00780b */ /* 0x000fca0000704800 */
[----:B------:R-:W0:Y:S01]  /*0ba0*/  F2I.TRUNC.NTZ R20, R20 ;  /* 0x0000001400147305 */ /* 0x000e22000020f100 */
[----:B------:R-:W-:Y:S02]  /*0bb0*/  FSETP.GT.XOR P0, PT, R8, 0.5, P0 ;  /* 0x3f0000000800780b */ /* 0x000fe40000704800 */
[----:B------:R-:W-:Y:S02]  /*0bc0*/  SEL R8, R16, R21, P2 ;  /* 0x0000001510087207 */ /* 0x000fe40001000000 */
[----:B------:R-:W-:Y:S02]  /*0bd0*/  SEL R16, R21, R16, P2 ;  /* 0x0000001015107207 */ /* 0x000fe40001000000 */
[----:B------:R-:W-:Y:S02]  /*0be0*/  FSETP.GTU.AND P2, PT, R25, RZ, PT ;  /* 0x000000ff1900720b */ /* 0x000fe40003f4c000 */
[----:B------:R-:W-:Y:S02]  /*0bf0*/  SEL R0, R22, R23, P6 ;  /* 0x0000001716007207 */ /* 0x000fe40003000000 */
[----:B------:R-:W-:-:S02]  /*0c00*/  SEL R21, R17, R12, P3 ;  /* 0x0000000c11157207 */ /* 0x000fc40001800000 */
[----:B------:R-:W-:Y:S02]  /*0c10*/  SEL R22, R23, R22, P6 ;  /* 0x0000001617167207 */ /* 0x000fe40003000000 */
[----:B------:R-:W-:Y:S02]  /*0c20*/  SEL R23, R0, R21, P4 ;  /* 0x0000001500177207 */ /* 0x000fe40002000000 */
[----:B------:R-:W-:Y:S02]  /*0c30*/  SEL R21, R21, R0, P4 ;  /* 0x0000000015157207 */ /* 0x000fe40002000000 */
[----:B0-----:R-:W-:Y:S01]  /*0c40*/  ISETP.GE.AND P4, PT, R20, 0x2, PT ;  /* 0x000000021400780c */ /* 0x001fe20003f86270 */
[----:B------:R-:W-:Y:S01]  /*0c50*/  VIADD R29, R18, 0x1 ;  /* 0x00000001121d7836 */ /* 0x000fe20000000000 */
[----:B------:R-:W-:Y:S01]  /*0c60*/  SEL R17, R12, R17, P3 ;  /* 0x000000110c117207 */ /* 0x000fe20001800000 */
[----:B------:R-:W-:Y:S01]  /*0c70*/  @P2 IMAD.MOV R29, RZ, RZ, R18 ;  /* 0x000000ffff1d2224 */ /* 0x000fe200078e0212 */
[----:B------:R-:W-:-:S02]  /*0c80*/  FSEL R10, -R11, R11, !P4 ;  /* 0x0000000b0b0a7208 */ /* 0x000fc40006000100 */
[----:B------:R-:W-:Y:S02]  /*0c90*/  LOP3.LUT R18, R20, 0xfffffffe, RZ, 0xc0, !PT ;  /* 0xfffffffe14127812 */ /* 0x000fe400078ec0ff */
[----:B------:R-:W-:Y:S02]  /*0ca0*/  SEL R0, R17, R16, P1 ;  /* 0x0000001011007207 */ /* 0x000fe40000800000 */
[----:B------:R-:W-:Y:S01]  /*0cb0*/  SEL R32, R16, R17, P1 ;  /* 0x0000001110207207 */ /* 0x000fe20000800000 */
[----:B------:R-:W-:Y:S01]  /*0cc0*/  FADD R10, R13, R10 ;  /* 0x0000000a0d0a7221 */ /* 0x000fe20000000000 */
[----:B------:R-:W-:Y:S02]  /*0cd0*/  FSEL R17, -R27, R27, !P4 ;  /* 0x0000001b1b117208 */ /* 0x000fe40006000100 */
[----:B------:R-:W-:-:S03]  /*0ce0*/  ISETP.GE.AND P3, PT, R18, 0x3, PT ;  /* 0x000000031200780c */ /* 0x000fc60003f66270 */
[----:B------:R-:W-:Y:S01]  /*0cf0*/  FADD R10, R10, R17 ;  /* 0x000000110a0a7221 */ /* 0x000fe20000000000 */
[----:B------:R-:W-:Y:S02]  /*0d00*/  FSEL R17, -R26, R26, !P3 ;  /* 0x0000001a1a117208 */ /* 0x000fe40005800100 */
[----:B------:R-:W-:-:S03]  /*0d10*/  ISETP.GE.AND P2, PT, R18, 0x4, PT ;  /* 0x000000041200780c */ /* 0x000fc60003f46270 */
[----:B------:R-:W-:Y:S01]  /*0d20*/  FADD R10, R10, R17 ;  /* 0x000000110a0a7221 */ /* 0x000fe20000000000 */
[----:B------:R-:W-:Y:S02]  /*0d30*/  FSEL R17, -R24, R24, !P2 ;  /* 0x0000001818117208 */ /* 0x000fe40005000100 */
[----:B------:R-:W-:-:S03]  /*0d40*/  ISETP.GE.AND P1, PT, R18, 0x5, PT ;  /* 0x000000051200780c */ /* 0x000fc60003f26270 */
[----:B------:R-:W-:Y:S01]  /*0d50*/  FADD R10, R10, R17 ;  /* 0x000000110a0a7221 */ /* 0x000fe20000000000 */
[----:B------:R-:W-:-:S05]  /*0d60*/  FSEL R17, -R19, R19, !P1 ;  /* 0x0000001313117208 */ /* 0x000fca0004800100 */
[----:B------:R-:W-:Y:S01]  /*0d70*/  FADD R10, R10, R17 ;  /* 0x000000110a0a7221 */ /* 0x000fe20000000000 */
[----:B------:R-:W-:Y:S02]  /*0d80*/  I2FP.F32.S32 R17, R18 ;  /* 0x0000001200117245 */ /* 0x000fe40000201400 */
[----:B------:R-:W-:Y:S02]  /*0d90*/  SEL R31, RZ, 0x1, !P0 ;  /* 0x00000001ff1f7807 */ /* 0x000fe40004000000 */
[----:B------:R-:W-:-:S04]  /*0da0*/  FSETP.GTU.AND P0, PT, R10, R17, PT ;  /* 0x000000110a00720b */ /* 0x000fc80003f0c000 */
[----:B------:R-:W-:Y:S02]  /*0db0*/  ISETP.NE.AND P6, PT, R29, 0x6, !P0 ;  /* 0x000000061d00780c */ /* 0x000fe400047c5270 */
[----:B------:R-:W-:Y:S01]  /*0dc0*/  LEA R8, R8, UR7, 0x2 ;  /* 0x0000000708087c11 */ /* 0x000fe2000f8e10ff */
[----:B------:R-:W-:Y:S04]  /*0dd0*/  STL.64 [R1+0x40], R2 ;  /* 0x0000400201007387 */ /* 0x000fe80000100a00 */
[----:B------:R-:W-:Y:S04]  /*0de0*/  STL.64 [R1+0x30], R6 ;  /* 0x0000300601007387 */ /* 0x000fe80000100a00 */
[----:B------:R-:W-:Y:S04]  /*0df0*/  STL.64 [R1+0x38], R4 ;  /* 0x0000380401007387 */ /* 0x000fe80000100a00 */
[----:B------:R-:W2:Y:S01]  /*0e00*/  @!P6 LDL R13, [R8] ;  /* 0x00000000080de983 */ /* 0x000ea20000100800 */
[----:B------:R-:W-:-:S02]  /*0e10*/  LEA R0, R0, UR7, 0x2 ;  /* 0x0000000700007c11 */ /* 0x000fc4000f8e10ff */
[----:B------:R-:W-:Y:S01]  /*0e20*/  SEL R10, R23, R32, P5 ;  /* 0x00000020170a7207 */ /* 0x000fe20002800000 */
[----:B--2---:R0:W-:Y:S04]  /*0e30*/  STL [R8], R13 ;  /* 0x0000000d08007387 */ /* 0x0041e80000100800 */
[----:B------:R-:W2:Y:S01]  /*0e40*/  @!P6 LDL R11, [R0] ;  /* 0x00000000000be983 */ /* 0x000ea20000100800 */
[----:B------:R-:W-:Y:S01]  /*0e50*/  LEA R16, R10, UR7, 0x2 ;  /* 0x000000070a107c11 */ /* 0x000fe2000f8e10ff */
[----:B------:R-:W1:Y:S08]  /*0e60*/  S2UR UR5, SR_CgaCtaId ;  /* 0x00000000000579c3 */ /* 0x000e700000008800 */
[----:B0-----:R-:W0:Y:S01]  /*0e70*/  LDC.64 R12, c[0x0][0x398] ;  /* 0x0000e600ff0c7b82 */ /* 0x001e220000000a00 */
[----:B------:R-:W-:Y:S01]  /*0e80*/  UMOV UR4, 0x400 ;  /* 0x0000040000047882 */ /* 0x000fe20000000000 */
[----:B--2---:R-:W-:Y:S04]  /*0e90*/  STL [R0], R11 ;  /* 0x0000000b00007387 */ /* 0x004fe80000100800 */
[----:B------:R-:W2:Y:S01]  /*0ea0*/  @!P6 LDL R27, [R16] ;  /* 0x00000000101be983 */ /* 0x000ea20000100800 */
[----:B-1----:R-:W-:Y:S01]  /*0eb0*/  ULEA UR4, UR5, UR4, 0x18 ;  /* 0x0000000405047291 */ /* 0x002fe2000f8ec0ff */
[----:B0-----:R-:W-:-:S05]  /*0ec0*/  IMAD.WIDE R12, R35, 0x4, R12 ;  /* 0x00000004230c7825 */ /* 0x001fca00078e020c */
[----:B------:R-:W-:Y:S01]  /*0ed0*/  LEA R9, R9, UR4, 0x2 ;  /* 0x0000000409097c11 */ /* 0x000fe2000f8e10ff */
[----:B------:R-:W-:Y:S04]  /*0ee0*/  STG.E desc[UR8][R12.64], R31 ;  /* 0x0000001f0c007986 */ /* 0x000fe8000c101908 */
[----:B------:R-:W-:Y:S04]  /*0ef0*/  STS [R9], R36 ;  /* 0x0000002409007388 */ /* 0x000fe80000000800 */
[----:B------:R-:W-:Y:S04]  /*0f00*/  STS [R9+0x200], R37 ;  /* 0x0002002509007388 */ /* 0x000fe80000000800 */
[----:B------:R-:W-:Y:S04]  /*0f10*/  STS [R9+0x400], R34 ;  /* 0x0004002209007388 */ /* 0x000fe80000000800 */
[----:B------:R-:W-:Y:S04]  /*0f20*/  STS [R9+0x600], R28 ;  /* 0x0006001c09007388 */ /* 0x000fe80000000800 */
[----:B------:R-:W-:Y:S04]  /*0f30*/  STS [R9+0x800], R30 ;  /* 0x0008001e09007388 */ /* 0x000fe80000000800 */
[----:B------:R0:W-:Y:S01]  /*0f40*/  STS [R9+0xa00], R25 ;  /* 0x000a001909007388 */ /* 0x0001e20000000800 */
[----:B------:R-:W-:Y:S01]  /*0f50*/  SEL R23, R32, R23, P5 ;  /* 0x0000001720177207 */ /* 0x000fe20002800000 */
[----:B------:R-:W-:Y:S08]  /*0f60*/  BAR.SYNC.DEFER_BLOCKING 0x0 ;  /* 0x0000000000007b1d */ /* 0x000ff00000010000 */
[----:B------:R-:W-:Y:S01]  /*0f70*/  BAR.SYNC.DEFER_BLOCKING 0x0 ;  /* 0x0000000000007b1d */ /* 0x000fe20000010000 */
[----:B------:R-:W-:-:S02]  /*0f80*/  ISETP.NE.AND P5, PT, R29, 0x6, PT ;  /* 0x000000061d00780c */ /* 0x000fc40003fa5270 */
[----:B------:R-:W-:Y:S02]  /*0f90*/  P2R R33, PR, RZ, 0x10 ;  /* 0x00000010ff217803 */ /* 0x000fe40000000000 */
[C---:B------:R-:W-:Y:S01]  /*0fa0*/  ISETP.NE.AND P4, PT, R29.reuse, 0x6, PT ;  /* 0x000000061d00780c */ /* 0x040fe20003f85270 */
[----:B------:R-:W-:Y:S01]  /*0fb0*/  UIADD3 UR4, UPT, UPT, UR6, 0x30, URZ ;  /* 0x0000003006047890 */ /* 0x000fe2000fffe0ff */
[----:B------:R-:W-:Y:S01]  /*0fc0*/  ISETP.NE.AND P6, PT, R29, 0x6, PT ;  /* 0x000000061d00780c */ /* 0x000fe20003fc5270 */
[----:B------:R-:W-:Y:S01]  /*0fd0*/  BSSY.RECONVERGENT B0, `(.L_x_0) ;  /* 0x0000008000007945 */ /* 0x000fe20003800200 */
[----:B0-----:R-:W-:Y:S02]  /*0fe0*/  P2R R9, PR, RZ, 0x10 ;  /* 0x00000010ff097803 */ /* 0x001fe40000000000 */
[----:B------:R-:W-:Y:S02]  /*0ff0*/  LEA R23, R23, UR7, 0x2 ;  /* 0x0000000717177c11 */ /* 0x000fe4000f8e10ff */
[----:B------:R-:W-:-:S02]  /*1000*/  ISETP.NE.AND P4, PT, R33, RZ, PT ;  /* 0x000000ff2100720c */ /* 0x000fc40003f85270 */
[----:B------:R-:W-:Y:S01]  /*1010*/  P2R R10, PR, RZ, 0x40 ;  /* 0x00000040ff0a7803 */ /* 0x000fe20000000000 */
[----:B--2---:R0:W-:Y:S01]  /*1020*/  STL [R16], R27 ;  /* 0x0000001b10007387 */ /* 0x0041e20000100800 */
[----:B------:R-:W-:Y:S09]  /*1030*/  @!P0 BRA P5, `(.L_x_1) ;  /* 0x0000000000048947 */ /* 0x000ff20002800000 */
[----:B------:R1:W5:Y:S02]  /*1040*/  LDL R26, [R23] ;  /* 0x00000000171a7983 */ /* 0x0003640000100800 */
.L_x_1:
[----:B------:R-:W-:Y:S05]  /*1050*/  BSYNC.RECONVERGENT B0 ;  /* 0x0000000000007941 */ /* 0x000fea0003800200 */
.L_x_0:
[----:B-----5:R2:W-:Y:S01]  /*1060*/  STL [R23], R26 ;  /* 0x0000001a17007387 */ /* 0x0205e20000100800 */
[----:B------:R-:W-:Y:S01]  /*1070*/  ISETP.NE.AND P5, PT, R9, RZ, PT ;  /* 0x000000ff0900720c */ /* 0x000fe20003fa5270 */
[----:B------:R-:W-:Y:S01]  /*1080*/  BSSY.RECONVERGENT B0, `(.L_x_2) ;  /* 0x0000005000007945 */ /* 0x000fe20003800200 */
[----:B------:R-:W-:Y:S02]  /*1090*/  LEA R22, R22, UR7, 0x2 ;  /* 0x0000000716167c11 */ /* 0x000fe4000f8e10ff */
[----:B------:R-:W-:-:S09]  /*10a0*/  LEA R21, R21, UR7, 0x2 ;  /* 0x0000000715157c11 */ /* 0x000fd2000f8e10ff */
[----:B--2---:R-:W-:Y:S05]  /*10b0*/  @!P0 BRA P5, `(.L_x_3) ;  /* 0x0000000000048947 */ /* 0x004fea0002800000 */
[----:B------:R2:W5:Y:S02]  /*10c0*/  LDL R24, [R21] ;  /* 0x0000000015187983 */ /* 0x0005640000100800 */
.L_x_3:
[----:B------:R-:W-:Y:S05]  /*10d0*/  BSYNC.RECONVERGENT B0 ;  /* 0x0000000000007941 */ /* 0x000fea0003800200 */
.L_x_2:
[----:B-----5:R3:W-:Y:S01]  /*10e0*/  STL [R21], R24 ;  /* 0x0000001815007387 */ /* 0x0207e20000100800 */
[----:B------:R-:W-:Y:S04]  /*10f0*/  BSSY.RECONVERGENT B0, `(.L_x_4) ;  /* 0x0000003000007945 */ /* 0x000fe80003800200 */
[----:B------:R-:W-:Y:S05]  /*1100*/  @!P0 BRA P6, `(.L_x_5) ;  /* 0x0000000000048947 */ /* 0x000fea0003000000 */
[----:B------:R4:W5:Y:S02]  /*1110*/  LDL R19, [R22] ;  /* 0x0000000016137983 */ /* 0x0009640000100800 */
.L_x_5:
[----:B------:R-:W-:Y:S05]  /*1120*/  BSYNC.RECONVERGENT B0 ;  /* 0x0000000000007941 */ /* 0x000fea0003800200 */
.L_x_4:
[----:B-----5:R0:W-:Y:S01]  /*1130*/  STL [R22], R19 ;  /* 0x0000001316007387 */ /* 0x0201e20000100800 */
[----:B------:R-:W-:Y:S01]  /*1140*/  BAR.SYNC.DEFER_BLOCKING 0x0 ;  /* 0x0000000000007b1d */ /* 0x000fe20000010000 */
[----:B------:R-:W-:-:S05]  /*1150*/  ISETP.EQ.OR P0, PT, R29, 0x6, !P0 ;  /* 0x000000061d00780c */ /* 0x000fca0004702670 */
[----:B------:R-:W-:Y:S08]  /*1160*/  BSSY.RECONVERGENT B0, `(.L_x_6) ;  /* 0x0000171000007945 */ /* 0x000ff00003800200 */
[----:B0-----:R-:W-:Y:S05]  /*1170*/  @P0 BRA `(.L_x_7) ;  /* 0x0000001400bc0947 */ /* 0x001fea0003800000 */
[----:B------:R-:W-:Y:S01]  /*1180*/  FADD R9, R6, -1 ;  /* 0xbf80000006097421 */ /* 0x000fe20000000000 */
[----:B------:R-:W-:Y:S01]  /*1190*/  ISETP.GE.AND P0, PT, R20, RZ, PT ;  /* 0x000000ff1400720c */ /* 0x000fe20003f06270 */
[----:B------:R-:W-:Y:S01]  /*11a0*/  FADD R10, R7, -1 ;  /* 0xbf800000070a7421 */ /* 0x000fe20000000000 */
[----:B------:R-:W-:Y:S01]  /*11b0*/  FADD R11, R4, -1 ;  /* 0xbf800000040b7421 */ /* 0x000fe20000000000 */
[----:B------:R-:W-:Y:S01]  /*11c0*/  FADD R12, R5, -1 ;  /* 0xbf800000050c7421 */ /* 0x000fe20000000000 */
[----:B------:R-:W-:Y:S02]  /*11d0*/  FSEL R26, -R6, R9, !P0 ;  /* 0x00000009061a7208 */ /* 0x000fe40004000100 */
[----:B------:R-:W-:Y:S02]  /*11e0*/  FSEL R9, -R7, R10, !P4 ;  /* 0x0000000a07097208 */ /* 0x000fe40006000100 */
[----:B------:R-:W-:Y:S02]  /*11f0*/  FSEL R11, -R4, R11, !P4 ;  /* 0x0000000b040b7208 */ /* 0x000fe40006000100 */
[----:B------:R-:W-:-:S02]  /*1200*/  FSETP.GT.AND P5, PT, R26, R9, PT ;  /* 0x000000091a00720b */ /* 0x000fc40003fa4000 */
[----:B---3--:R-:W-:Y:S02]  /*1210*/  P2R R24, PR, RZ, 0x1 ;  /* 0x00000001ff187803 */ /* 0x008fe40000000000 */
[----:B------:R-:W-:Y:S01]  /*1220*/  FSETP.GT.AND P0, PT, R26, R11, PT ;  /* 0x0000000b1a00720b */ /* 0x000fe20003f04000 */
[----:B------:R-:W-:Y:S01]  /*1230*/  IMAD.MOV.U32 R11, RZ, RZ, 0x2 ;  /* 0x00000002ff0b7424 */ /* 0x000fe200078e00ff */
[----:B------:R-:W-:Y:S02]  /*1240*/  FSEL R12, -R5, R12, !P3 ;  /* 0x0000000c050c7208 */ /* 0x000fe40005800100 */
[----:B------:R-:W-:Y:S02]  /*1250*/  SEL R9, RZ, 0x1, !P5 ;  /* 0x00000001ff097807 */ /* 0x000fe40006800000 */
[----:B------:R-:W-:-:S03]  /*1260*/  LEA R27, R18, UR4, 0x2 ;  /* 0x00000004121b7c11 */ /* 0x000fc6000f8e10ff */
[----:B------:R-:W-:Y:S01]  /*1270*/  @!P5 IMAD.MOV R11, RZ, RZ, 0x1 ;  /* 0x00000001ff0bd424 */ /* 0x000fe200078e02ff */
[----:B------:R-:W-:-:S03]  /*1280*/  FSETP.GT.AND P5, PT, R26, R12, PT ;  /* 0x0000000c1a00720b */ /* 0x000fc60003fa4000 */
[----:B------:R-:W-:Y:S01]  /*1290*/  @!P0 IMAD.MOV R11, RZ, RZ, R9 ;  /* 0x000000ffff0b8224 */ /* 0x000fe200078e0209 */
[----:B------:R-:W-:Y:S02]  /*12a0*/  ISETP.GT.AND P0, PT, R18, 0x4, PT ;  /* 0x000000041200780c */ /* 0x000fe40003f04270 */
[----:B------:R-:W-:Y:S01]  /*12b0*/  FSEL R9, -R7, R10, !P4 ;  /* 0x0000000a07097208 */ /* 0x000fe20006000100 */
[----:B------:R-:W-:-:S06]  /*12c0*/  VIADD R28, R11, 0x1 ;  /* 0x000000010b1c7836 */ /* 0x000fcc0000000000 */
[----:B------:R-:W-:Y:S01]  /*12d0*/  @!P5 IMAD.MOV R28, RZ, RZ, R11 ;  /* 0x000000ffff1cd224 */ /* 0x000fe200078e020b */
[----:B------:R-:W-:Y:S01]  /*12e0*/  FSETP.GE.AND P5, PT, R9, R26, PT ;  /* 0x0000001a0900720b */ /* 0x000fe20003fa6000 */
[C---:B------:R-:W-:Y:S02]  /*12f0*/  FADD R13, R4.reuse, -1 ;  /* 0xbf800000040d7421 */ /* 0x040fe40000000000 */
[----:B------:R-:W3:Y:S01]  /*1300*/  @!P0 LDL.64 R10, [R27] ;  /* 0x000000001b0a8983 */ /* 0x000ee20000100a00 */
[----:B------:R-:W-:Y:S02]  /*1310*/  IMAD.MOV.U32 R19, RZ, RZ, 0x2 ;  /* 0x00000002ff137424 */ /* 0x000fe400078e00ff */
[----:B------:R-:W-:Y:S01]  /*1320*/  FSEL R18, -R4, R13, !P4 ;  /* 0x0000000d04127208 */ /* 0x000fe20006000100 */
[----:B------:R-:W-:Y:S01]  /*1330*/  VIADD R30, R28, 0x1 ;  /* 0x000000011c1e7836 */ /* 0x000fe20000000000 */
[----:B------:R-:W-:-:S05]  /*1340*/  SEL R13, RZ, 0x1, !P5 ;  /* 0x00000001ff0d7807 */ /* 0x000fca0006800000 */
[----:B------:R-:W-:Y:S01]  /*1350*/  @!P5 IMAD.MOV R19, RZ, RZ, 0x1 ;  /* 0x00000001ff13d424 */ /* 0x000fe200078e02ff */
[----:B------:R-:W-:-:S13]  /*1360*/  FSETP.GT.AND P5, PT, R9, R18, PT ;  /* 0x000000120900720b */ /* 0x000fda0003fa4000 */
[----:B------:R-:W-:Y:S01]  /*1370*/  @!P5 IMAD.MOV R19, RZ, RZ, R13 ;  /* 0x000000ffff13d224 */ /* 0x000fe200078e020d */
[----:B------:R-:W-:Y:S01]  /*1380*/  FSETP.GT.AND P5, PT, R9, R12, PT ;  /* 0x0000000c0900720b */ /* 0x000fe20003fa4000 */
[----:B------:R-:W-:Y:S02]  /*1390*/  FADD R13, R2, -1 ;  /* 0xbf800000020d7421 */ /* 0x000fe40000000000 */
[----:B------:R-:W-:-:S03]  /*13a0*/  VIADD R25, R19, 0x1 ;  /* 0x0000000113197836 */ /* 0x000fc60000000000 */
[----:B------:R-:W-:-:S07]  /*13b0*/  FSEL R13, -R2, R13, !P2 ;  /* 0x0000000d020d7208 */ /* 0x000fce0005000100 */
[----:B------:R-:W-:Y:S01]  /*13c0*/  @!P5 IMAD.MOV R25, RZ, RZ, R19 ;  /* 0x000000ffff19d224 */ /* 0x000fe200078e0213 */
[----:B------:R-:W-:-:S03]  /*13d0*/  FSETP.GT.AND P5, PT, R26, R13, PT ;  /* 0x0000000d1a00720b */ /* 0x000fc60003fa4000 */
[----:B------:R-:W-:-:S10]  /*13e0*/  VIADD R31, R25, 0x1 ;  /* 0x00000001191f7836 */ /* 0x000fd40000000000 */
[----:B------:R-:W-:Y:S01]  /*13f0*/  @!P5 IMAD.MOV R30, RZ, RZ, R28 ;  /* 0x000000ffff1ed224 */ /* 0x000fe200078e021c */
[----:B------:R-:W-:Y:S01]  /*1400*/  FSETP.GT.AND P5, PT, R9, R13, PT ;  /* 0x0000000d0900720b */ /* 0x000fe20003fa4000 */
[----:B------:R-:W-:Y:S02]  /*1410*/  FADD R28, R3, -1 ;  /* 0xbf800000031c7421 */ /* 0x000fe40000000000 */
[----:B------:R-:W-:-:S03]  /*1420*/  VIADD R29, R30, 0x1 ;  /* 0x000000011e1d7836 */ /* 0x000fc60000000000 */
[----:B------:R-:W-:Y:S01]  /*1430*/  FSEL R19, -R3, R28, !P1 ;  /* 0x0000001c03137208 */ /* 0x000fe20004800100 */
[----:B------:R-:W-:-:S06]  /*1440*/  IMAD.MOV.U32 R28, RZ, RZ, 0x2 ;  /* 0x00000002ff1c7424 */ /* 0x000fcc00078e00ff */
[----:B------:R-:W-:Y:S01]  /*1450*/  @!P5 IMAD.MOV R31, RZ, RZ, R25 ;  /* 0x000000ffff1fd224 */ /* 0x000fe200078e0219 */
[----:B------:R-:W-:-:S13]  /*1460*/  FSETP.GT.AND P5, PT, R26, R19, PT ;  /* 0x000000131a00720b */ /* 0x000fda0003fa4000 */
[----:B------:R-:W-:Y:S01]  /*1470*/  @!P5 IMAD.MOV R29, RZ, RZ, R30 ;  /* 0x000000ffff1dd224 */ /* 0x000fe200078e021e */
[----:B------:R-:W-:Y:S01]  /*1480*/  FSETP.GT.AND P5, PT, R9, R19, PT ;  /* 0x000000130900720b */ /* 0x000fe20003fa4000 */
[----:B------:R-:W-:-:S12]  /*1490*/  VIADD R30, R31, 0x1 ;  /* 0x000000011f1e7836 */ /* 0x000fd80000000000 */
[----:B------:R-:W-:Y:S01]  /*14a0*/  @!P5 IMAD.MOV R30, RZ, RZ, R31 ;  /* 0x000000ffff1ed224 */ /* 0x000fe200078e021f */
[----:B------:R-:W-:-:S04]  /*14b0*/  FSETP.GE.AND P5, PT, R18, R9, PT ;  /* 0x000000091200720b */ /* 0x000fc80003fa6000 */
[----:B------:R-:W-:-:S09]  /*14c0*/  SEL R25, RZ, 0x1, !P5 ;  /* 0x00000001ff197807 */ /* 0x000fd20006800000 */
[----:B------:R-:W-:Y:S01]  /*14d0*/  @!P5 IMAD.MOV R28, RZ, RZ, 0x1 ;  /* 0x00000001ff1cd424 */ /* 0x000fe200078e02ff */
[----:B------:R-:W-:-:S13]  /*14e0*/  FSETP.GE.AND P5, PT, R18, R26, PT ;  /* 0x0000001a1200720b */ /* 0x000fda0003fa6000 */
[----:B------:R-:W-:Y:S01]  /*14f0*/  @!P5 IMAD.MOV R28, RZ, RZ, R25 ;  /* 0x000000ffff1cd224 */ /* 0x000fe200078e0219 */
[----:B------:R-:W-:-:S03]  /*1500*/  FSETP.GT.AND P5, PT, R18, R12, PT ;  /* 0x0000000c1200720b */ /* 0x000fc60003fa4000 */
[----:B------:R-:W-:-:S10]  /*1510*/  VIADD R25, R28, 0x1 ;  /* 0x000000011c197836 */ /* 0x000fd40000000000 */
[----:B------:R-:W-:Y:S01]  /*1520*/  @!P5 IMAD.MOV R25, RZ, RZ, R28 ;  /* 0x000000ffff19d224 */ /* 0x000fe200078e021c */
[----:B------:R-:W-:-:S03]  /*1530*/  FSETP.GT.AND P5, PT, R18, R13, PT ;  /* 0x0000000d1200720b */ /* 0x000fc60003fa4000 */
[----:B------:R-:W-:-:S10]  /*1540*/  VIADD R28, R25, 0x1 ;  /* 0x00000001191c7836 */ /* 0x000fd40000000000 */
[----:B------:R-:W-:Y:S01]  /*1550*/  @!P5 IMAD.MOV R28, RZ, RZ, R25 ;  /* 0x000000ffff1cd224 */ /* 0x000fe200078e0219 */
[----:B------:R-:W-:-:S03]  /*1560*/  FSETP.GT.AND P5, PT, R18, R19, PT ;  /* 0x000000131200720b */ /* 0x000fc60003fa4000 */
[----:B------:R-:W-:-:S10]  /*1570*/  VIADD R31, R28, 0x1 ;  /* 0x000000011c1f7836 */ /* 0x000fd40000000000 */
[----:B------:R-:W-:Y:S01]  /*1580*/  @!P5 IMAD.MOV R31, RZ, RZ, R28 ;  /* 0x000000ffff1fd224 */ /* 0x000fe200078e021c */
[----:B------:R-:W-:Y:S01]  /*1590*/  FSETP.GE.AND P5, PT, R12, R9, PT ;  /* 0x000000090c00720b */ /* 0x000fe20003fa6000 */
[----:B------:R-:W-:-:S03]  /*15a0*/  IMAD.MOV.U32 R28, RZ, RZ, 0x2 ;  /* 0x00000002ff1c7424 */ /* 0x000fc600078e00ff */
[----:B------:R-:W-:-:S09]  /*15b0*/  SEL R25, RZ, 0x1, !P5 ;  /* 0x00000001ff197807 */ /* 0x000fd20006800000 */
[----:B------:R-:W-:Y:S01]  /*15c0*/  @!P5 IMAD.MOV R28, RZ, RZ, 0x1 ;  /* 0x00000001ff1cd424 */ /* 0x000fe200078e02ff */
[----:B------:R-:W-:-:S13]  /*15d0*/  FSETP.GE.AND P5, PT, R12, R26, PT ;  /* 0x0000001a0c00720b */ /* 0x000fda0003fa6000 */
[----:B------:R-:W-:Y:S01]  /*15e0*/  @!P5 IMAD.MOV R28, RZ, RZ, R25 ;  /* 0x000000ffff1cd224 */ /* 0x000fe200078e0219 */
[----:B------:R-:W-:-:S03]  /*15f0*/  FSETP.GE.AND P5, PT, R12, R18, PT ;  /* 0x000000120c00720b */ /* 0x000fc60003fa6000 */
        /* <DEDUP_REMOVED lines=17> */
[----:B------:R-:W-:-:S03]  /*1710*/  FSETP.GE.AND P5, PT, R13, R12, PT ;  /* 0x0000000c0d00720b */ /* 0x000fc60003fa6000 */
[----:B------:R-:W-:-:S10]  /*1720*/  VIADD R32, R25, 0x1 ;  /* 0x0000000119207836 */ /* 0x000fd40000000000 */
[----:B------:R-:W-:Y:S01]  /*1730*/  @!P5 IMAD.MOV R32, RZ, RZ, R25 ;  /* 0x000000ffff20d224 */ /* 0x000fe200078e0219 */
[----:B------:R-:W-:Y:S01]  /*1740*/  FSETP.GT.AND P5, PT, R13, R19, PT ;  /* 0x000000130d00720b */ /* 0x000fe20003fa4000 */
[----:B---3--:R-:W-:Y:S02]  /*1750*/  @!P0 FADD R10, R10, -R11 ;  /* 0x8000000b0a0a8221 */ /* 0x008fe40000000000 */
[----:B------:R-:W-:Y:S02]  /*1760*/  VIADD R11, R32, 0x1 ;  /* 0x00000001200b7836 */ /* 0x000fe40000000000 */
[----:B------:R-:W-:-:S08]  /*1770*/  @!P0 FMUL R25, R10, 0.5 ;  /* 0x3f0000000a198820 */ /* 0x000fd00000400000 */
[----:B------:R-:W-:Y:S01]  /*1780*/  @!P5 IMAD.MOV R11, RZ, RZ, R32 ;  /* 0x000000ffff0bd224 */ /* 0x000fe200078e0220 */
[----:B------:R-:W-:Y:S02]  /*1790*/  IADD3 R10, PT, PT, R31, R30, R29 ;  /* 0x0000001e1f0a7210 */ /* 0x000fe40007ffe01d */
[----:B------:R-:W-:Y:S02]  /*17a0*/  LEA R29, R29, UR10, 0x2 ;  /* 0x0000000a1d1d7c11 */ /* 0x000fe4000f8e10ff */
[----:B------:R-:W-:Y:S01]  /*17b0*/  IADD3 R10, PT, PT, R11, R10, R28 ;  /* 0x0000000a0b0a7210 */ /* 0x000fe20007ffe01c */
[----:B------:R0:W3:Y:S01]  /*17c0*/  @P0 LDL R25, [R27] ;  /* 0x000000001b190983 */ /* 0x0000e20000100800 */
[----:B------:R-:W-:Y:S01]  /*17d0*/  LEA R30, R30, UR10, 0x2 ;  /* 0x0000000a1e1e7c11 */ /* 0x000fe2000f8e10ff */
[----:B------:R-:W-:Y:S01]  /*17e0*/  IMAD.MOV.U32 R36, RZ, RZ, 0x2 ;  /* 0x00000002ff247424 */ /* 0x000fe200078e00ff */
[----:B------:R-:W-:Y:S01]  /*17f0*/  LEA R31, R31, UR10, 0x2 ;  /* 0x0000000a1f1f7c11 */ /* 0x000fe2000f8e10ff */
[----:B------:R-:W-:Y:S01]  /*1800*/  IMAD.SHL.U32 R10, R10, 0x4, RZ ;  /* 0x000000040a0a7824 */ /* 0x000fe200078e00ff */
[----:B------:R-:W-:Y:S01]  /*1810*/  LEA R33, R28, UR10, 0x2 ;  /* 0x0000000a1c217c11 */ /* 0x000fe2000f8e10ff */
[----:B------:R5:W-:Y:S01]  /*1820*/  STL [R29], R26 ;  /* 0x0000001a1d007387 */ /* 0x000be20000100800 */
[----:B------:R-:W-:Y:S01]  /*1830*/  LEA R28, R11, UR10, 0x2 ;  /* 0x0000000a0b1c7c11 */ /* 0x000fe2000f8e10ff */
[----:B------:R-:W-:-:S02]  /*1840*/  IMAD.IADD R32, R1, 0x1, -R10 ;  /* 0x0000000101207824 */ /* 0x000fc400078e0a0a */
[----:B------:R-:W-:Y:S01]  /*1850*/  STL [R30], R9 ;  /* 0x000000091e007387 */ /* 0x000fe20000100800 */
[----:B0-----:R-:W-:Y:S02]  /*1860*/  IMAD.MOV.U32 R27, RZ, RZ, 0x1 ;  /* 0x00000001ff1b7424 */ /* 0x001fe400078e00ff */
[----:B------:R-:W-:Y:S01]  /*1870*/  IMAD.MOV.U32 R34, RZ, RZ, 0x3 ;  /* 0x00000003ff227424 */ /* 0x000fe200078e00ff */
[----:B------:R-:W-:Y:S01]  /*1880*/  STL [R31], R18 ;  /* 0x000000121f007387 */ /* 0x000fe20000100800 */
[----:B------:R-:W-:Y:S01]  /*1890*/  IMAD.MOV.U32 R37, RZ, RZ, 0x4 ;  /* 0x00000004ff257424 */ /* 0x000fe200078e00ff */
[----:B-----5:R-:W-:Y:S01]  /*18a0*/  IADD3 R26, PT, PT, -R10, 0x18, R1 ;  /* 0x000000180a1a7810 */ /* 0x020fe20007ffe101 */
[----:B------:R-:W-:Y:S01]  /*18b0*/  IMAD.MOV.U32 R35, RZ, RZ, 0x5 ;  /* 0x00000005ff237424 */ /* 0x000fe200078e00ff */
[----:B------:R-:W-:Y:S04]  /*18c0*/  STL [R33], R12 ;  /* 0x0000000c21007387 */ /* 0x000fe80000100800 */
[----:B------:R-:W-:Y:S04]  /*18d0*/  STL [R28], R13 ;  /* 0x0000000d1c007387 */ /* 0x000fe80000100800 */
[----:B------:R0:W-:Y:S04]  /*18e0*/  STL [R32+0x3c], R19 ;  /* 0x00003c1320007387 */ /* 0x0001e80000100800 */
[----:B------:R-:W-:Y:S04]  /*18f0*/  STL [R29+0x18], RZ ;  /* 0x000018ff1d007387 */ /* 0x000fe80000100800 */
[----:B------:R-:W-:Y:S04]  /*1900*/  STL [R30+0x18], R27 ;  /* 0x0000181b1e007387 */ /* 0x000fe80000100800 */
[----:B------:R-:W-:Y:S04]  /*1910*/  STL [R31+0x18], R36 ;  /* 0x000018241f007387 */ /* 0x000fe80000100800 */
[----:B------:R-:W-:Y:S04]  /*1920*/  STL [R33+0x18], R34 ;  /* 0x0000182221007387 */ /* 0x000fe80000100800 */
[----:B------:R-:W-:Y:S04]  /*1930*/  STL [R28+0x18], R37 ;  /* 0x000018251c007387 */ /* 0x000fe80000100800 */
[----:B------:R5:W-:Y:S04]  /*1940*/  STL [R26+0x3c], R35 ;  /* 0x00003c231a007387 */ /* 0x000be80000100800 */
[----:B0-----:R-:W2:Y:S04]  /*1950*/  LDL.64 R18, [R1] ;  /* 0x0000000001127983 */ /* 0x001ea80000100a00 */
[----:B------:R-:W4:Y:S01]  /*1960*/  LDL.64 R10, [R1+0x8] ;  /* 0x00000800010a7983 */ /* 0x000f220000100a00 */
[----:B------:R-:W-:Y:S01]  /*1970*/  FSETP.GT.AND P5, PT, R7, 1, PT ;  /* 0x3f8000000700780b */ /* 0x000fe20003fa4000 */
[----:B------:R-:W-:-:S02]  /*1980*/  IMAD.MOV.U32 R12, RZ, RZ, RZ ;  /* 0x000000ffff0c7224 */ /* 0x000fc400078e00ff */
[----:B------:R-:W-:Y:S01]  /*1990*/  IMAD.MOV.U32 R13, RZ, RZ, 0x2 ;  /* 0x00000002ff0d7424 */ /* 0x000fe200078e00ff */
[----:B------:R-:W-:-:S09]  /*19a0*/  SEL R9, RZ, 0x1, !P5 ;  /* 0x00000001ff097807 */ /* 0x000fd20006800000 */
[----:B------:R-:W-:Y:S01]  /*19b0*/  @!P5 IMAD.MOV R12, RZ, RZ, -0x1 ;  /* 0xffffffffff0cd424 */ /* 0x000fe200078e02ff */
[----:B------:R-:W-:-:S13]  /*19c0*/  FSETP.GT.AND P5, PT, R6, 1, PT ;  /* 0x3f8000000600780b */ /* 0x000fda0003fa4000 */
[----:B------:R-:W-:Y:S01]  /*19d0*/  @P5 IMAD.MOV R12, RZ, RZ, R9 ;  /* 0x000000ffff0c5224 */ /* 0x000fe200078e0209 */
[----:B------:R-:W-:-:S04]  /*19e0*/  FSETP.GE.AND P5, PT, R7, -1.00000001335143196e-10, PT ;  /* 0xaedbe6ff0700780b */ /* 0x000fc80003fa6000 */
[----:B------:R-:W-:-:S09]  /*19f0*/  SEL R9, RZ, 0x1, !P5 ;  /* 0x00000001ff097807 */ /* 0x000fd20006800000 */
[----:B------:R-:W-:Y:S01]  /*1a00*/  @!P5 IMAD.MOV R13, RZ, RZ, 0x1 ;  /* 0x00000001ff0dd424 */ /* 0x000fe200078e02ff */
[----:B------:R-:W-:-:S13]  /*1a10*/  FSETP.GE.AND P5, PT, R6, -1.00000001335143196e-10, PT ;  /* 0xaedbe6ff0600780b */ /* 0x000fda0003fa6000 */
[----:B------:R-:W-:Y:S01]  /*1a20*/  @!P5 IMAD.MOV R13, RZ, RZ, R9 ;  /* 0x000000ffff0dd224 */ /* 0x000fe200078e0209 */
[----:B------:R-:W-:Y:S01]  /*1a30*/  FSETP.GT.AND P5, PT, R4, 1, PT ;  /* 0x3f8000000400780b */ /* 0x000fe20003fa4000 */
[----:B------:R-:W-:-:S12]  /*1a40*/  VIADD R9, R12, 0x1 ;  /* 0x000000010c097836 */ /* 0x000fd80000000000 */
[----:B------:R-:W-:Y:S01]  /*1a50*/  @!P5 IMAD.MOV R9, RZ, RZ, R12 ;  /* 0x000000ffff09d224 */ /* 0x000fe200078e020c */
[----:B------:R-:W-:Y:S01]  /*1a60*/  FSETP.GE.AND P5, PT, R4, -1.00000001335143196e-10, PT ;  /* 0xaedbe6ff0400780b */ /* 0x000fe20003fa6000 */
[----:B------:R-:W-:Y:S02]  /*1a70*/  VIADD R12, R13, 0x1 ;  /* 0x000000010d0c7836 */ /* 0x000fe40000000000 */
[----:B-----5:R-:W-:-:S10]  /*1a80*/  VIADD R26, R9, 0x1 ;  /* 0x00000001091a7836 */ /* 0x020fd40000000000 */
[----:B------:R-:W-:Y:S01]  /*1a90*/  @!P5 IMAD.MOV R12, RZ, RZ, R13 ;  /* 0x000000ffff0cd224 */ /* 0x000fe200078e020d */
[----:B------:R-:W-:Y:S01]  /*1aa0*/  FSETP.GT.AND P5, PT, R5, 1, PT ;  /* 0x3f8000000500780b */ /* 0x000fe20003fa4000 */
[----:B------:R-:W-:Y:S02]  /*1ab0*/  IMAD.MOV.U32 R13, RZ, RZ, RZ ;  /* 0x000000ffff0d7224 */ /* 0x000fe400078e00ff */
[----:B------:R-:W-:-:S10]  /*1ac0*/  VIADD R27, R12, 0x1 ;  /* 0x000000010c1b7836 */ /* 0x000fd40000000000 */
[----:B------:R-:W-:Y:S01]  /*1ad0*/  @!P5 IMAD.MOV R26, RZ, RZ, R9 ;  /* 0x000000ffff1ad224 */ /* 0x000fe200078e0209 */
[----:B------:R-:W-:-:S13]  /*1ae0*/  FSETP.GE.AND P5, PT, R5, -1.00000001335143196e-10, PT ;  /* 0xaedbe6ff0500780b */ /* 0x000fda0003fa6000 */
[----:B------:R-:W-:Y:S02]  /*1af0*/  @!P5 IMAD.MOV R27, RZ, RZ, R12 ;  /* 0x000000ffff1bd224 */ /* 0x000fe400078e020c */
[----:B------:R-:W-:Y:S01]  /*1b00*/  IMAD.MOV.U32 R12, RZ, RZ, 0x2 ;  /* 0x00000002ff0c7424 */ /* 0x000fe200078e00ff */
[----:B--2---:R-:W-:-:S04]  /*1b10*/  FSETP.GEU.AND P5, PT, R19, 1.00000001335143196e-10, PT ;  /* 0x2edbe6ff1300780b */ /* 0x004fc80003fae000 */
[----:B------:R-:W-:-:S09]  /*1b20*/  SEL R9, RZ, 0x1, P5 ;  /* 0x00000001ff097807 */ /* 0x000fd20002800000 */
[----:B------:R-:W-:Y:S01]  /*1b30*/  @P5 IMAD.MOV R12, RZ, RZ, 0x1 ;  /* 0x00000001ff0c5424 */ /* 0x000fe200078e02ff */
[----:B------:R-:W-:-:S13]  /*1b40*/  FSETP.GEU.AND P5, PT, R18, 1.00000001335143196e-10, PT ;  /* 0x2edbe6ff1200780b */ /* 0x000fda0003fae000 */
[----:B------:R-:W-:Y:S01]  /*1b50*/  @P5 IMAD.MOV R12, RZ, RZ, R9 ;  /* 0x000000ffff0c5224 */ /* 0x000fe200078e0209 */
[----:B---3--:R-:W-:-:S04]  /*1b60*/  FSETP.GEU.AND P5, PT, R19, R25, PT ;  /* 0x000000191300720b */ /* 0x008fc80003fae000 */
[----:B------:R-:W-:-:S09]  /*1b70*/  SEL R9, RZ, 0x1, P5 ;  /* 0x00000001ff097807 */ /* 0x000fd20002800000 */
[----:B------:R-:W-:Y:S01]  /*1b80*/  @P5 IMAD.MOV R13, RZ, RZ, -0x1 ;  /* 0xffffffffff0d5424 */ /* 0x000fe200078e02ff */
[----:B------:R-:W-:Y:S02]  /*1b90*/  FSETP.GEU.AND P5, PT, R18, R25, PT ;  /* 0x000000191200720b */ /* 0x000fe40003fae000 */
[----:B------:R-:W2:Y:S11]  /*1ba0*/  LDL.64 R18, [R1+0x10] ;  /* 0x0000100001127983 */ /* 0x000eb60000100a00 */
[----:B------:R-:W-:Y:S01]  /*1bb0*/  @!P5 IMAD.MOV R13, RZ, RZ, R9 ;  /* 0x000000ffff0dd224 */ /* 0x000fe200078e0209 */
[----:B----4-:R-:W-:Y:S01]  /*1bc0*/  FSETP.GEU.AND P5, PT, R10, 1.00000001335143196e-10, PT ;  /* 0x2edbe6ff0a00780b */ /* 0x010fe20003fae000 */
[----:B------:R-:W-:-:S12]  /*1bd0*/  VIADD R9, R12, 0x1 ;  /* 0x000000010c097836 */ /* 0x000fd80000000000 */
[----:B------:R-:W-:Y:S01]  /*1be0*/  @P5 IMAD.MOV R9, RZ, RZ, R12 ;  /* 0x000000ffff095224 */ /* 0x000fe200078e020c */
[----:B------:R-:W-:Y:S01]  /*1bf0*/  FSETP.GEU.AND P5, PT, R10, R25, PT ;  /* 0x000000190a00720b */ /* 0x000fe20003fae000 */
[----:B------:R-:W-:Y:S02]  /*1c00*/  VIADD R10, R13, 0x1 ;  /* 0x000000010d0a7836 */ /* 0x000fe40000000000 */
[----:B------:R-:W-:-:S10]  /*1c10*/  VIADD R28, R9, 0x1 ;  /* 0x00000001091c7836 */ /* 0x000fd40000000000 */
[----:B------:R-:W-:Y:S01]  /*1c20*/  @P5 IMAD.MOV R10, RZ, RZ, R13 ;  /* 0x000000ffff0a5224 */ /* 0x000fe200078e020d */
[----:B------:R-:W-:-:S03]  /*1c30*/  FSETP.GEU.AND P5, PT, R11, 1.00000001335143196e-10, PT ;  /* 0x2edbe6ff0b00780b */ /* 0x000fc60003fae000 */
[----:B------:R-:W-:-:S10]  /*1c40*/  VIADD R30, R10, 0x1 ;  /* 0x000000010a1e7836 */ /* 0x000fd40000000000 */
[----:B------:R-:W-:Y:S01]  /*1c50*/  @P5 IMAD.MOV R28, RZ, RZ, R9 ;  /* 0x000000ffff1c5224 */ /* 0x000fe200078e0209 */
[----:B------:R-:W-:Y:S01]  /*1c60*/  FSETP.GEU.AND P5, PT, R11, R25, PT ;  /* 0x000000190b00720b */ /* 0x000fe20003fae000 */
[----:B------:R-:W-:-:S12]  /*1c70*/  VIADD R9, R26, 0x1 ;  /* 0x000000011a097836 */ /* 0x000fd80000000000 */
[----:B------:R-:W-:Y:S01]  /*1c80*/  @P5 IMAD.MOV R30, RZ, RZ, R10 ;  /* 0x000000ffff1e5224 */ /* 0x000fe200078e020a */
[----:B------:R-:W-:Y:S01]  /*1c90*/  FSETP.GT.AND P5, PT, R2, 1, PT ;  /* 0x3f8000000200780b */ /* 0x000fe20003fa4000 */
[----:B------:R-:W-:-:S12]  /*1ca0*/  VIADD R10, R27, 0x1 ;  /* 0x000000011b0a7836 */ /* 0x000fd80000000000 */
[----:B------:R-:W-:Y:S01]  /*1cb0*/  @!P5 IMAD.MOV R9, RZ, RZ, R26 ;  /* 0x000000ffff09d224 */ /* 0x000fe200078e021a */
[----:B------:R-:W-:-:S13]  /*1cc0*/  FSETP.GE.AND P5, PT, R2, -1.00000001335143196e-10, PT ;  /* 0xaedbe6ff0200780b */ /* 0x000fda0003fa6000 */
[----:B------:R-:W-:Y:S01]  /*1cd0*/  @!P5 IMAD.MOV R10, RZ, RZ, R27 ;  /* 0x000000ffff0ad224 */ /* 0x000fe200078e021b */
[----:B------:R-:W-:Y:S01]  /*1ce0*/  FSETP.GT.AND P5, PT, R3, 1, PT ;  /* 0x3f8000000300780b */ /* 0x000fe20003fa4000 */
[----:B------:R-:W-:Y:S02]  /*1cf0*/  VIADD R27, R9, 0x1 ;  /* 0x00000001091b7836 */ /* 0x000fe40000000000 */
[----:B------:R-:W-:-:S10]  /*1d00*/  VIADD R26, R10, 0x1 ;  /* 0x000000010a1a7836 */ /* 0x000fd40000000000 */
[----:B------:R-:W-:Y:S01]  /*1d10*/  @!P5 IMAD.MOV R27, RZ, RZ, R9 ;  /* 0x000000ffff1bd224 */ /* 0x000fe200078e0209 */
[----:B------:R-:W-:Y:S01]  /*1d20*/  FSETP.GE.AND P5, PT, R3, -1.00000001335143196e-10, PT ;  /* 0xaedbe6ff0300780b */ /* 0x000fe20003fa6000 */
[----:B------:R-:W-:-:S03]  /*1d30*/  FADD R9, RZ, R6 ;  /* 0x00000006ff097221 */ /* 0x000fc60000000000 */
[----:B------:R-:W-:-:S09]  /*1d40*/  ISETP.GE.AND P6, PT, R27, 0x1, PT ;  /* 0x000000011b00780c */ /* 0x000fd20003fc6270 */
[----:B------:R-:W-:Y:S01]  /*1d50*/  @!P5 IMAD.MOV R26, RZ, RZ, R10 ;  /* 0x000000ffff1ad224 */ /* 0x000fe200078e020a */
[----:B------:R-:W-:-:S04]  /*1d60*/  ISETP.GT.AND P5, PT, R20, -0x1, PT ;  /* 0xffffffff1400780c */ /* 0x000fc80003fa4270 */
[----:B------:R-:W-:Y:S02]  /*1d70*/  FSEL R9, R9, RZ, P5 ;  /* 0x000000ff09097208 */ /* 0x000fe40002800000 */
[----:B------:R-:W-:-:S04]  /*1d80*/  ISETP.GE.AND P5, PT, R27, RZ, PT ;  /* 0x000000ff1b00720c */ /* 0x000fc80003fa6270 */
[----:B------:R-:W-:Y:S02]  /*1d90*/  FSEL R29, R9, RZ, !P5 ;  /* 0x000000ff091d7208 */ /* 0x000fe40006800000 */
[----:B------:R-:W-:-:S04]  /*1da0*/  ISETP.GT.AND P5, PT, R20, 0x1, PT ;  /* 0x000000011400780c */ /* 0x000fc80003fa4270 */
[----:B------:R-:W-:Y:S02]  /*1db0*/  FSEL R9, R7, RZ, P5 ;  /* 0x000000ff07097208 */ /* 0x000fe40002800000 */
[----:B------:R-:W-:Y:S02]  /*1dc0*/  FSEL R10, R4, RZ, P5 ;  /* 0x000000ff040a7208 */ /* 0x000fe40002800000 */
[C---:B------:R-:W-:Y:S02]  /*1dd0*/  ISETP.GT.U32.AND P5, PT, R26.reuse, 0x1, PT ;  /* 0x000000011a00780c */ /* 0x040fe40003fa4070 */
[----:B------:R-:W-:Y:S02]  /*1de0*/  FSEL R31, R9, RZ, !P6 ;  /* 0x000000ff091f7208 */ /* 0x000fe40007000000 */
[----:B------:R-:W-:Y:S02]  /*1df0*/  ISETP.NE.AND P6, PT, R26, RZ, PT ;  /* 0x000000ff1a00720c */ /* 0x000fe40003fc5270 */
[----:B------:R-:W-:-:S02]  /*1e00*/  FSEL R13, R7, RZ, P5 ;  /* 0x000000ff070d7208 */ /* 0x000fc40002800000 */
[----:B------:R-:W-:Y:S02]  /*1e10*/  ISETP.GE.AND P5, PT, R27, 0x2, PT ;  /* 0x000000021b00780c */ /* 0x000fe40003fa6270 */
[----:B------:R-:W-:Y:S02]  /*1e20*/  FSEL R12, R6, RZ, P6 ;  /* 0x000000ff060c7208 */ /* 0x000fe40003000000 */
[----:B------:R-:W-:Y:S02]  /*1e30*/  ISETP.NE.AND P6, PT, R24, RZ, PT ;  /* 0x000000ff1800720c */ /* 0x000fe40003fc5270 */
[----:B------:R-:W-:Y:S02]  /*1e40*/  FSEL R10, R10, RZ, !P5 ;  /* 0x000000ff0a0a7208 */ /* 0x000fe40006800000 */
[----:B------:R-:W-:Y:S02]  /*1e50*/  ISETP.GT.U32.AND P5, PT, R26, 0x2, PT ;  /* 0x000000021a00780c */ /* 0x000fe40003fa4070 */
[----:B------:R-:W-:-:S02]  /*1e60*/  LOP3.LUT R9, R20, 0xfffffffe, RZ, 0xc0, !PT ;  /* 0xfffffffe14097812 */ /* 0x000fc400078ec0ff */
[----:B------:R-:W-:Y:S02]  /*1e70*/  FSEL R12, R12, RZ, !P6 ;  /* 0x000000ff0c0c7208 */ /* 0x000fe40007000000 */
[----:B------:R-:W-:Y:S02]  /*1e80*/  FSEL R11, R4, RZ, P5 ;  /* 0x000000ff040b7208 */ /* 0x000fe40002800000 */
[----:B------:R-:W-:Y:S01]  /*1e90*/  ISETP.GT.AND P5, PT, R9, 0x2, PT ;  /* 0x000000020900780c */ /* 0x000fe20003fa4270 */
[----:B------:R-:W-:-:S03]  /*1ea0*/  FADD R12, R29, -R12 ;  /* 0x8000000c1d0c7221 */ /* 0x000fc60000000000 */
[----:B------:R-:W-:Y:S02]  /*1eb0*/  FSEL R29, R5, RZ, P5 ;  /* 0x000000ff051d7208 */ /* 0x000fe40002800000 */
[----:B------:R-:W-:Y:S01]  /*1ec0*/  ISETP.GE.AND P5, PT, R27, 0x3, PT ;  /* 0x000000031b00780c */ /* 0x000fe20003fa6270 */
[----:B------:R-:W-:Y:S01]  /*1ed0*/  FADD R31, R12, R31 ;  /* 0x0000001f0c1f7221 */ /* 0x000fe20000000000 */
[----:B------:R-:W-:Y:S02]  /*1ee0*/  FSEL R32, R13, RZ, !P4 ;  /* 0x000000ff0d207208 */ /* 0x000fe40006000000 */
[----:B------:R-:W-:Y:S02]  /*1ef0*/  FSEL R12, R29, RZ, !P5 ;  /* 0x000000ff1d0c7208 */ /* 0x000fe40006800000 */
[----:B------:R-:W-:Y:S01]  /*1f00*/  ISETP.GT.U32.AND P5, PT, R26, 0x3, PT ;  /* 0x000000031a00780c */ /* 0x000fe20003fa4070 */
[----:B------:R-:W-:-:S03]  /*1f10*/  FADD R31, R31, -R32 ;  /* 0x800000201f1f7221 */ /* 0x000fc60000000000 */
[----:B------:R-:W-:Y:S02]  /*1f20*/  FSEL R13, R5, RZ, P5 ;  /* 0x000000ff050d7208 */ /* 0x000fe40002800000 */
[----:B------:R-:W-:Y:S01]  /*1f30*/  ISETP.GT.AND P5, PT, R9, 0x3, PT ;  /* 0x000000030900780c */ /* 0x000fe20003fa4270 */
[----:B------:R-:W-:Y:S01]  /*1f40*/  FADD R10, R31, R10 ;  /* 0x0000000a1f0a7221 */ /* 0x000fe20000000000 */
[----:B------:R-:W-:Y:S02]  /*1f50*/  FSEL R11, R11, RZ, !P4 ;  /* 0x000000ff0b0b7208 */ /* 0x000fe40006000000 */
[----:B------:R-:W-:Y:S02]  /*1f60*/  FSEL R29, R2, RZ, P5 ;  /* 0x000000ff021d7208 */ /* 0x000fe40002800000 */
[----:B------:R-:W-:Y:S01]  /*1f70*/  ISETP.GT.U32.AND P5, PT, R26, 0x4, PT ;  /* 0x000000041a00780c */ /* 0x000fe20003fa4070 */
[----:B------:R-:W-:Y:S01]  /*1f80*/  FADD R11, R10, -R11 ;  /* 0x8000000b0a0b7221 */ /* 0x000fe20000000000 */
[----:B------:R-:W-:-:S02]  /*1f90*/  FSEL R32, R13, RZ, !P3 ;  /* 0x000000ff0d207208 */ /* 0x000fc40005800000 */
[----:B------:R-:W-:Y:S02]  /*1fa0*/  ISETP.GE.AND P3, PT, R27, 0x4, PT ;  /* 0x000000041b00780c */ /* 0x000fe40003f66270 */
[----:B------:R-:W-:Y:S01]  /*1fb0*/  FSEL R13, R2, RZ, P5 ;  /* 0x000000ff020d7208 */ /* 0x000fe20002800000 */
[----:B------:R-:W-:Y:S01]  /*1fc0*/  FADD R11, R11, R12 ;  /* 0x0000000c0b0b7221 */ /* 0x000fe20000000000 */
[----:B------:R-:W-:Y:S02]  /*1fd0*/  FSEL R10, R29, RZ, !P3 ;  /* 0x000000ff1d0a7208 */ /* 0x000fe40005800000 */
[----:B------:R-:W-:Y:S02]  /*1fe0*/  FSEL R13, R13, RZ, !P2 ;  /* 0x000000ff0d0d7208 */ /* 0x000fe40005000000 */
[----:B------:R-:W-:Y:S02]  /*1ff0*/  FSEL R12, R3, RZ, P0 ;  /* 0x000000ff030c7208 */ /* 0x000fe40000000000 */
[----:B------:R-:W-:-:S04]  /*2000*/  ISETP.GE.AND P2, PT, R27, 0x5, PT ;  /* 0x000000051b00780c */ /* 0x000fc80003f46270 */
[----:B------:R-:W-:Y:S01]  /*2010*/  FSEL R12, R12, RZ, !P2 ;  /* 0x000000ff0c0c7208 */ /* 0x000fe20005000000 */
[----:B------:R-:W-:-:S04]  /*2020*/  FADD R11, R11, -R32 ;  /* 0x800000200b0b7221 */ /* 0x000fc80000000000 */
[----:B------:R-:W-:-:S04]  /*2030*/  FADD R10, R11, R10 ;  /* 0x0000000a0b0a7221 */ /* 0x000fc80000000000 */
[----:B------:R-:W-:-:S04]  /*2040*/  FADD R13, R10, -R13 ;  /* 0x8000000d0a0d7221 */ /* 0x000fc80000000000 */
[----:B------:R-:W-:Y:S01]  /*2050*/  FADD R12, R13, R12 ;  /* 0x0000000c0d0c7221 */ /* 0x000fe20000000000 */
[----:B------:R-:W-:Y:S01]  /*2060*/  BSSY.RECONVERGENT B1, `(.L_x_8) ;  /* 0x0000052000017945 */ /* 0x000fe20003800200 */
[----:B------:R-:W-:Y:S01]  /*2070*/  IMAD.MOV.U32 R13, RZ, RZ, R26 ;  /* 0x000000ffff0d7224 */ /* 0x000fe200078e001a */
[CC--:B--2---:R-:W-:Y:S02]  /*2080*/  FSETP.GEU.AND P3, PT, R18.reuse, R25.reuse, PT ;  /* 0x000000191200720b */ /* 0x0c4fe40003f6e000 */
[----:B------:R-:W-:Y:S02]  /*2090*/  FSETP.GEU.AND P5, PT, R18, 1.00000001335143196e-10, PT ;  /* 0x2edbe6ff1200780b */ /* 0x000fe40003fae000 */
[C---:B------:R-:W-:Y:S02]  /*20a0*/  FSETP.GEU.AND P0, PT, R19.reuse, R25, PT ;  /* 0x000000191300720b */ /* 0x040fe40003f0e000 */
[----:B------:R-:W-:Y:S01]  /*20b0*/  FSETP.GEU.AND P2, PT, R19, 1.00000001335143196e-10, PT ;  /* 0x2edbe6ff1300780b */ /* 0x000fe20003f4e000 */
[----:B------:R-:W-:-:S02]  /*20c0*/  VIADD R25, R30, 0x1 ;  /* 0x000000011e197836 */ /* 0x000fc40000000000 */
[----:B------:R-:W-:-:S04]  /*20d0*/  VIADD R18, R28, 0x1 ;  /* 0x000000011c127836 */ /* 0x000fc80000000000 */
[----:B------:R-:W-:Y:S02]  /*20e0*/  @P3 IMAD.MOV R25, RZ, RZ, R30 ;  /* 0x000000ffff193224 */ /* 0x000fe400078e021e */
[----:B------:R-:W-:Y:S01]  /*20f0*/  @P5 IMAD.MOV R18, RZ, RZ, R28 ;  /* 0x000000ffff125224 */ /* 0x000fe200078e021c */
[----:B------:R-:W-:Y:S01]  /*2100*/  ISETP.GT.U32.AND P3, PT, R26, 0x5, PT ;  /* 0x000000051a00780c */ /* 0x000fe20003f64070 */
[----:B------:R-:W-:Y:S02]  /*2110*/  VIADD R10, R25, 0x1 ;  /* 0x00000001190a7836 */ /* 0x000fe40000000000 */
[----:B------:R-:W-:Y:S02]  /*2120*/  VIADD R19, R18, 0x1 ;  /* 0x0000000112137836 */ /* 0x000fe40000000000 */
[----:B------:R-:W-:Y:S02]  /*2130*/  @P2 IMAD.MOV R19, RZ, RZ, R18 ;  /* 0x000000ffff132224 */ /* 0x000fe400078e0212 */
[----:B------:R-:W-:Y:S01]  /*2140*/  @P0 IMAD.MOV R10, RZ, RZ, R25 ;  /* 0x000000ffff0a0224 */ /* 0x000fe200078e0219 */
[----:B------:R-:W-:-:S04]  /*2150*/  FSEL R11, R3, RZ, P3 ;  /* 0x000000ff030b7208 */ /* 0x000fc80001800000 */
[----:B------:R-:W-:Y:S02]  /*2160*/  ISETP.GT.AND P0, PT, R19, R10, PT ;  /* 0x0000000a1300720c */ /* 0x000fe40003f04270 */
[----:B------:R-:W-:Y:S02]  /*2170*/  FSEL R11, R11, RZ, !P1 ;  /* 0x000000ff0b0b7208 */ /* 0x000fe40004800000 */
[----:B------:R-:W-:-:S03]  /*2180*/  I2FP.F32.S32 R18, R27 ;  /* 0x0000001b00127245 */ /* 0x000fc60000201400 */
[----:B------:R-:W-:-:S04]  /*2190*/  FADD R11, R12, -R11 ;  /* 0x8000000b0c0b7221 */ /* 0x000fc80000000000 */
[----:B------:R-:W-:Y:S01]  /*21a0*/  FADD R28, R11, R18 ;  /* 0x000000120b1c7221 */ /* 0x000fe20000000000 */
[----:B------:R-:W-:Y:S02]  /*21b0*/  IMAD.MOV.U32 R18, RZ, RZ, R27 ;  /* 0x000000ffff127224 */ /* 0x000fe400078e001b */
[----:B------:R-:W-:Y:S02]  /*21c0*/  IMAD.MOV.U32 R12, RZ, RZ, R11 ;  /* 0x000000ffff0c7224 */ /* 0x000fe400078e000b */
[----:B------:R-:W-:Y:S01]  /*21d0*/  FADD R28, R28, 1 ;  /* 0x3f8000001c1c7421 */ /* 0x000fe20000000000 */
[----:B------:R-:W-:Y:S06]  /*21e0*/  @P0 BRA `(.L_x_9) ;  /* 0x0000000000e40947 */ /* 0x000fec0003800000 */
[----:B------:R-:W-:Y:S01]  /*21f0*/  PRMT R29, RZ, 0x7610, R29 ;  /* 0x00007610ff1d7816 */ /* 0x000fe2000000001d */
[----:B------:R-:W-:Y:S02]  /*2200*/  IMAD.MOV.U32 R11, RZ, RZ, R12 ;  /* 0x000000ffff0b7224 */ /* 0x000fe400078e000c */
[----:B------:R-:W-:Y:S02]  /*2210*/  IMAD.MOV.U32 R27, RZ, RZ, R18 ;  /* 0x000000ffff1b7224 */ /* 0x000fe400078e0012 */
[----:B------:R-:W-:-:S07]  /*2220*/  IMAD.MOV.U32 R26, RZ, RZ, R13 ;  /* 0x000000ffff1a7224 */ /* 0x000fce00078e000d */
.L_x_13:
[----:B------:R-:W-:-:S05]  /*2230*/  LEA R30, R19, UR10, 0x2 ;  /* 0x0000000a131e7c11 */ /* 0x000fca000f8e10ff */
[----:B------:R-:W2:Y:S04]  /*2240*/  LDL R34, [R30+0x18] ;  /* 0x000018001e227983 */ /* 0x000ea80000100800 */
[----:B------:R0:W5:Y:S01]  /*2250*/  LDL R25, [R30] ;  /* 0x000000001e197983 */ /* 0x0001620000100800 */
[----:B--2---:R-:W-:-:S06]  /*2260*/  LEA R32, R34, UR4, 0x2 ;  /* 0x0000000422207c11 */ /* 0x004fcc000f8e10ff */
[----:B------:R-:W2:Y:S01]  /*2270*/  LDL R32, [R32] ;  /* 0x0000000020207983 */ /* 0x000ea20000100800 */
[-C--:B------:R-:W-:Y:S01]  /*2280*/  ISETP.GT.AND P0, PT, R34, R9.reuse, PT ;  /* 0x000000092200720c */ /* 0x080fe20003f04270 */
[----:B------:R-:W-:Y:S01]  /*2290*/  VIADD R31, R26, 0x1 ;  /* 0x000000011a1f7836 */ /* 0x000fe20000000000 */
[----:B------:R-:W-:-:S11]  /*22a0*/  ISETP.GT.AND P2, PT, R34, R9, PT ;  /* 0x000000092200720c */ /* 0x000fd60003f44270 */
[----:B------:R-:W-:Y:S01]  /*22b0*/  @!P0 IMAD.MOV R31, RZ, RZ, R26 ;  /* 0x000000ffff1f8224 */ /* 0x000fe200078e021a */
[----:B------:R-:W-:Y:S01]  /*22c0*/  LOP3.LUT P1, RZ, R29, 0xff, RZ, 0xc0, !PT ;  /* 0x000000ff1dff7812 */ /* 0x000fe2000782c0ff */
[----:B------:R-:W-:Y:S01]  /*22d0*/  VIADD R29, R27, 0xffffffff ;  /* 0xffffffff1b1d7836 */ /* 0x000fe20000000000 */
[----:B------:R-:W-:Y:S01]  /*22e0*/  BSSY.RELIABLE B2, `(.L_x_10) ;  /* 0x0000026000027945 */ /* 0x000fe20003800100 */
[----:B------:R-:W-:Y:S01]  /*22f0*/  @P2 IMAD.MOV R29, RZ, RZ, R27 ;  /* 0x000000ffff1d2224 */ /* 0x000fe200078e021b */
[----:B------:R-:W-:Y:S01]  /*2300*/  SEL R13, R13, R26, !P1 ;  /* 0x0000001a0d0d7207 */ /* 0x000fe20004800000 */
[----:B------:R-:W-:Y:S01]  /*2310*/  IMAD.MOV.U32 R26, RZ, RZ, R31 ;  /* 0x000000ffff1a7224 */ /* 0x000fe200078e001f */
[----:B------:R-:W-:Y:S01]  /*2320*/  SEL R18, R18, R27, !P1 ;  /* 0x0000001b12127207 */ /* 0x000fe20004800000 */
[----:B------:R-:W-:Y:S01]  /*2330*/  IMAD.MOV.U32 R27, RZ, RZ, R29 ;  /* 0x000000ffff1b7224 */ /* 0x000fe200078e001d */
[----:B------:R-:W-:Y:S01]  /*2340*/  FSEL R11, R11, R12, !P1 ;  /* 0x0000000c0b0b7208 */ /* 0x000fe20004800000 */
[----:B--2---:R-:W-:Y:S01]  /*2350*/  @P0 FADD R32, -R32, -RZ ;  /* 0x800000ff20200221 */ /* 0x004fe20000000100 */
[----:B------:R-:W-:-:S03]  /*2360*/  ISETP.GT.U32.AND P0, PT, R19, 0x4, PT ;  /* 0x000000041300780c */ /* 0x000fc60003f04070 */
[----:B------:R-:W-:-:S10]  /*2370*/  FADD R12, R32, R12 ;  /* 0x0000000c200c7221 */ /* 0x000fd40000000000 */
[----:B0-----:R-:W-:Y:S05]  /*2380*/  @P0 BRA `(.L_x_11) ;  /* 0x0000000000400947 */ /* 0x001fea0003800000 */
[----:B------:R-:W2:Y:S01]  /*2390*/  LDL R30, [R30+0x4] ;  /* 0x000004001e1e7983 */ /* 0x000ea20000100800 */
[----:B------:R-:W-:Y:S02]  /*23a0*/  PRMT R29, RZ, 0x7610, R29 ;  /* 0x00007610ff1d7816 */ /* 0x000fe4000000001d */
[----:B--2--5:R-:W-:-:S13]  /*23b0*/  FSETP.NEU.AND P0, PT, R25, R30, PT ;  /* 0x0000001e1900720b */ /* 0x024fda0003f0d000 */
[----:B------:R-:W-:Y:S05]  /*23c0*/  @!P0 BRA `(.L_x_12) ;  /* 0x00000000005c8947 */ /* 0x000fea0003800000 */
[----:B------:R-:W-:Y:S01]  /*23d0*/  LOP3.LUT R31, RZ, R27, RZ, 0x33, !PT ;  /* 0x0000001bff1f7212 */ /* 0x000fe200078e33ff */
[----:B------:R-:W-:-:S04]  /*23e0*/  VIADD R28, R27, 0x1 ;  /* 0x000000011b1c7836 */ /* 0x000fc80000000000 */
[----:B------:R-:W-:Y:S01]  /*23f0*/  IMAD.IADD R31, R26, 0x1, R31 ;  /* 0x000000011a1f7824 */ /* 0x000fe200078e021f */
[----:B------:R-:W-:-:S04]  /*2400*/  I2FP.F32.S32 R29, R28 ;  /* 0x0000001c001d7245 */ /* 0x000fc80000201400 */
[----:B------:R-:W-:Y:S01]  /*2410*/  I2FP.F32.S32 R31, R31 ;  /* 0x0000001f001f7245 */ /* 0x000fe20000201400 */
[----:B------:R-:W-:-:S04]  /*2420*/  FADD R28, R12, R29 ;  /* 0x0000001d0c1c7221 */ /* 0x000fc80000000000 */
[----:B------:R-:W-:-:S05]  /*2430*/  FFMA R28, -R25, R31, R28 ;  /* 0x0000001f191c7223 */ /* 0x000fca000000011c */
[----:B------:R-:W-:-:S13]  /*2440*/  FSETP.GEU.AND P0, PT, R28, R17, PT ;  /* 0x000000111c00720b */ /* 0x000fda0003f0e000 */
[----:B------:R-:W-:Y:S05]  /*2450*/  @!P0 BREAK.RELIABLE B2 ;  /* 0x0000000000028942 */ /* 0x000fea0003800100 */
[----:B------:R-:W-:Y:S05]  /*2460*/  @!P0 BRA `(.L_x_9) ;  /* 0x0000000000448947 */ /* 0x000fea0003800000 */
[----:B------:R-:W-:Y:S01]  /*2470*/  IMAD.MOV.U32 R29, RZ, RZ, 0x1 ;  /* 0x00000001ff1d7424 */ /* 0x000fe200078e00ff */
[----:B------:R-:W-:Y:S06]  /*2480*/  BRA `(.L_x_12) ;  /* 0x00000000002c7947 */ /* 0x000fec0003800000 */
.L_x_11:
[----:B------:R-:W-:Y:S01]  /*2490*/  ISETP.NE.AND P0, PT, R19, 0x5, PT ;  /* 0x000000051300780c */ /* 0x000fe20003f05270 */
[----:B------:R-:W-:-:S12]  /*24a0*/  IMAD.MOV.U32 R32, RZ, RZ, 0x1 ;  /* 0x00000001ff207424 */ /* 0x000fd800078e00ff */
[----:B------:R-:W-:Y:S01]  /*24b0*/  @!P0 LOP3.LUT R33, RZ, R27, RZ, 0x33, !PT ;  /* 0x0000001bff218212 */ /* 0x000fe200078e33ff */
[----:B------:R-:W-:-:S04]  /*24c0*/  @!P0 VIADD R29, R27, 0x1 ;  /* 0x000000011b1d8836 */ /* 0x000fc80000000000 */
[----:B------:R-:W-:Y:S01]  /*24d0*/  @!P0 IMAD.IADD R33, R26, 0x1, R33 ;  /* 0x000000011a218824 */ /* 0x000fe200078e0221 */
[----:B------:R-:W-:Y:S02]  /*24e0*/  @!P0 I2FP.F32.S32 R31, R29 ;  /* 0x0000001d001f8245 */ /* 0x000fe40000201400 */
[----:B------:R-:W-:Y:S02]  /*24f0*/  PRMT R29, RZ, 0x7610, R29 ;  /* 0x00007610ff1d7816 */ /* 0x000fe4000000001d */
[----:B------:R-:W-:Y:S01]  /*2500*/  @!P0 I2FP.F32.S32 R33, R33 ;  /* 0x0000002100218245 */ /* 0x000fe20000201400 */
[----:B------:R-:W-:Y:S01]  /*2510*/  @!P0 FADD R30, R12, R31 ;  /* 0x0000001f0c1e8221 */ /* 0x000fe20000000000 */
[----:B------:R-:W-:-:S03]  /*2520*/  @!P0 PRMT R29, R32, 0x7610, R29 ;  /* 0x00007610201d8816 */ /* 0x000fc6000000001d */
[----:B-----5:R-:W-:-:S07]  /*2530*/  @!P0 FFMA R28, -R25, R33, R30 ;  /* 0x00000021191c8223 */ /* 0x020fce000000011e */
.L_x_12:
[----:B------:R-:W-:Y:S05]  /*2540*/  BSYNC.RELIABLE B2 ;  /* 0x0000000000027941 */ /* 0x000fea0003800100 */
.L_x_10:
[C---:B------:R-:W-:Y:S01]  /*2550*/  ISETP.NE.AND P0, PT, R19.reuse, R10, PT ;  /* 0x0000000a1300720c */ /* 0x040fe20003f05270 */
[----:B------:R-:W-:-:S12]  /*2560*/  VIADD R19, R19, 0x1 ;  /* 0x0000000113137836 */ /* 0x000fd80000000000 */
[----:B------:R-:W-:Y:S05]  /*2570*/  @P0 BRA `(.L_x_13) ;  /* 0xfffffffc002c0947 */ /* 0x000fea000383ffff */
.L_x_9:
[----:B------:R-:W-:Y:S05]  /*2580*/  BSYNC.RECONVERGENT B1 ;  /* 0x0000000000017941 */ /* 0x000fea0003800200 */
.L_x_8:
[----:B------:R-:W-:Y:S01]  /*2590*/  FSETP.GT.AND P0, PT, R28, R17, PT ;  /* 0x000000111c00720b */ /* 0x000fe20003f04000 */
[----:B------:R-:W-:Y:S01]  /*25a0*/  BSSY.RECONVERGENT B1, `(.L_x_14) ;  /* 0x000001a000017945 */ /* 0x000fe20003800200 */
[----:B------:R-:W-:Y:S02]  /*25b0*/  LOP3.LUT R20, R20, 0xfffffffe, RZ, 0xc0, !PT ;  /* 0xfffffffe14147812 */ /* 0x000fe400078ec0ff */
[----:B------:R-:W-:Y:S02]  /*25c0*/  SEL R27, R27, R18, P0 ;  /* 0x000000121b1b7207 */ /* 0x000fe40000000000 */
[----:B------:R-:W-:Y:S02]  /*25d0*/  SEL R26, R26, R13, P0 ;  /* 0x0000000d1a1a7207 */ /* 0x000fe40000000000 */
[----:B------:R-:W-:Y:S02]  /*25e0*/  LOP3.LUT R27, RZ, R27, RZ, 0x33, !PT ;  /* 0x0000001bff1b7212 */ /* 0x000fe400078e33ff */
[----:B------:R-:W-:-:S02]  /*25f0*/  FSEL R10, R12, R11, P0 ;  /* 0x0000000b0c0a7208 */ /* 0x000fc40000000000 */
[----:B------:R-:W-:Y:S01]  /*2600*/  ISETP.GE.AND P0, PT, R20, 0x5, PT ;  /* 0x000000051400780c */ /* 0x000fe20003f06270 */
[--C-:B------:R-:W-:Y:S01]  /*2610*/  IMAD.IADD R9, R26, 0x1, R27.reuse ;  /* 0x000000011a097824 */ /* 0x100fe200078e021b */
[C---:B------:R-:W-:Y:S01]  /*2620*/  ISETP.GE.AND P1, PT, R20.reuse, 0x4, PT ;  /* 0x000000041400780c */ /* 0x040fe20003f26270 */
[C---:B------:R-:W-:Y:S01]  /*2630*/  IMAD.IADD R27, R20.reuse, 0x1, R27 ;  /* 0x00000001141b7824 */ /* 0x040fe200078e021b */
[----:B------:R-:W-:Y:S02]  /*2640*/  ISETP.GE.AND P2, PT, R20, 0x3, PT ;  /* 0x000000031400780c */ /* 0x000fe40003f46270 */
[----:B------:R-:W-:Y:S02]  /*2650*/  I2FP.F32.S32 R9, R9 ;  /* 0x0000000900097245 */ /* 0x000fe40000201400 */
[----:B------:R-:W-:Y:S02]  /*2660*/  I2FP.F32.S32 R27, R27 ;  /* 0x0000001b001b7245 */ /* 0x000fe40000201400 */
[----:B------:R-:W0:Y:S03]  /*2670*/  MUFU.RCP R18, R9 ;  /* 0x0000000900127308 */ /* 0x000e260000001000 */
[----:B------:R-:W-:-:S05]  /*2680*/  FADD R10, -R10, R27 ;  /* 0x0000001b0a0a7221 */ /* 0x000fca0000000100 */
[----:B------:R-:W2:Y:S01]  /*2690*/  FCHK P3, -R10, R9 ;  /* 0x000000090a007302 */ /* 0x000ea20000060100 */
[----:B0-----:R-:W-:-:S04]  /*26a0*/  FFMA R11, -R9, R18, 1 ;  /* 0x3f800000090b7423 */ /* 0x001fc80000000112 */
[----:B------:R-:W-:-:S04]  /*26b0*/  FFMA R11, R18, R11, R18 ;  /* 0x0000000b120b7223 */ /* 0x000fc80000000012 */
[----:B------:R-:W-:-:S04]  /*26c0*/  FFMA R12, -R10, R11, RZ ;  /* 0x0000000b0a0c7223 */ /* 0x000fc800000001ff */
[----:B------:R-:W-:-:S04]  /*26d0*/  FFMA R13, -R9, R12, -R10 ;  /* 0x0000000c090d7223 */ /* 0x000fc8000000090a */
[----:B------:R-:W-:Y:S01]  /*26e0*/  FFMA R11, R11, R13, R12 ;  /* 0x0000000d0b0b7223 */ /* 0x000fe2000000000c */
[----:B--2---:R-:W-:Y:S06]  /*26f0*/  @!P3 BRA `(.L_x_15) ;  /* 0x000000000010b947 */ /* 0x004fec0003800000 */
[----:B------:R-:W-:Y:S01]  /*2700*/  FADD R10, -R10, -RZ ;  /* 0x800000ff0a0a7221 */ /* 0x000fe20000000100 */
[----:B------:R-:W-:-:S07]  /*2710*/  MOV R12, 0x2730 ;  /* 0x00002730000c7802 */ /* 0x000fce0000000f00 */
[----:B-1----:R-:W-:Y:S05]  /*2720*/  CALL.REL.NOINC `($__internal_0_$__cuda_sm3x_div_rn_noftz_f32_slowpath) ;  /* 0x0000000000e07944 */ /* 0x002fea0003c00000 */
[----:B------:R-:W-:-:S07]  /*2730*/  IMAD.MOV.U32 R11, RZ, RZ, R9 ;  /* 0x000000ffff0b7224 */ /* 0x000fce00078e0009 */
.L_x_15:
[----:B------:R-:W-:Y:S05]  /*2740*/  BSYNC.RECONVERGENT B1 ;  /* 0x0000000000017941 */ /* 0x000fea0003800200 */
.L_x_14:
[----:B------:R-:W-:Y:S02]  /*2750*/  ISETP.NE.AND P3, PT, R24, RZ, PT ;  /* 0x000000ff1800720c */ /* 0x000fe40003f65270 */
[CC--:B------:R-:W-:Y:S02]  /*2760*/  FSEL R10, R11.reuse, -R11.reuse, !P4 ;  /* 0x8000000b0b0a7208 */ /* 0x0c0fe40006000000 */
[CC--:B------:R-:W-:Y:S02]  /*2770*/  FSEL R9, R11.reuse, -R11.reuse, !P3 ;  /* 0x8000000b0b097208 */ /* 0x0c0fe40005800000 */
[-C--:B------:R-:W-:Y:S01]  /*2780*/  FSEL R12, R11, -R11.reuse, !P2 ;  /* 0x8000000b0b0c7208 */ /* 0x080fe20005000000 */
[--C-:B------:R-:W-:Y:S01]  /*2790*/  FADD.SAT R7, R7, R10.reuse ;  /* 0x0000000a07077221 */ /* 0x100fe20000002000 */
[CC--:B------:R-:W-:Y:S01]  /*27a0*/  FSEL R13, R11.reuse, -R11.reuse, !P1 ;  /* 0x8000000b0b0d7208 */ /* 0x0c0fe20004800000 */
[----:B------:R-:W-:Y:S01]  /*27b0*/  FADD.SAT R9, R6, R9 ;  /* 0x0000000906097221 */ /* 0x000fe20000002000 */
[----:B------:R-:W-:Y:S01]  /*27c0*/  FSEL R6, R11, -R11, !P0 ;  /* 0x8000000b0b067208 */ /* 0x000fe20004000000 */
[----:B------:R-:W-:Y:S01]  /*27d0*/  FADD.SAT R11, R4, R10 ;  /* 0x0000000a040b7221 */ /* 0x000fe20000002000 */
[----:B------:R-:W-:Y:S01]  /*27e0*/  FADD.SAT R12, R5, R12 ;  /* 0x0000000c050c7221 */ /* 0x000fe20000002000 */
[----:B------:R-:W-:Y:S01]  /*27f0*/  FADD.SAT R2, R2, R13 ;  /* 0x0000000d02027221 */ /* 0x000fe20000002000 */
[----:B------:R0:W-:Y:S01]  /*2800*/  STL [R8], R9 ;  /* 0x0000000908007387 */ /* 0x0001e20000100800 */
[----:B------:R-:W-:-:S03]  /*2810*/  FADD.SAT R3, R3, R6 ;  /* 0x0000000603037221 */ /* 0x000fc60000002000 */
[----:B------:R0:W-:Y:S04]  /*2820*/  STL [R0], R7 ;  /* 0x0000000700007387 */ /* 0x0001e80000100800 */
[----:B------:R0:W-:Y:S04]  /*2830*/  STL [R16], R11 ;  /* 0x0000000b10007387 */ /* 0x0001e80000100800 */
[----:B------:R0:W-:Y:S04]  /*2840*/  STL [R23], R12 ;  /* 0x0000000c17007387 */ /* 0x0001e80000100800 */
[----:B------:R0:W-:Y:S04]  /*2850*/  STL [R21], R2 ;  /* 0x0000000215007387 */ /* 0x0001e80000100800 */
[----:B------:R0:W-:Y:S02]  /*2860*/  STL [R22], R3 ;  /* 0x0000000316007387 */ /* 0x0001e40000100800 */
.L_x_7:
[----:B------:R-:W-:Y:S05]  /*2870*/  BSYNC.RECONVERGENT B0 ;  /* 0x0000000000007941 */ /* 0x000fea0003800200 */
.L_x_6:
[----:B------:R-:W-:Y:S05]  /*2880*/  WARPSYNC.ALL ;  /* 0x0000000000007948 */ /* 0x000fea0003800000 */
[----:B0-----:R-:W5:Y:S04]  /*2890*/  LDL.64 R10, [R1+0x48] ;  /* 0x00004800010a7983 */ /* 0x001f680000100a00 */
[----:B------:R-:W2:Y:S04]  /*28a0*/  LDL.64 R4, [R1+0x50] ;  /* 0x0000500001047983 */ /* 0x000ea80000100a00 */
[----:B------:R-:W3:Y:S01]  /*28b0*/  LDL.64 R2, [R1+0x58] ;  /* 0x0000580001027983 */ /* 0x000ee20000100a00 */
[----:B------:R-:W0:Y:S01]  /*28c0*/  S2UR UR6, SR_CgaCtaId ;  /* 0x00000000000679c3 */ /* 0x000e220000008800 */
[----:B------:R-:W-:Y:S01]  /*28d0*/  UMOV UR5, 0x400 ;  /* 0x0000040000057882 */ /* 0x000fe20000000000 */
[----:B------:R-:W1:Y:S01]  /*28e0*/  S2R R0, SR_TID.X ;  /* 0x0000000000007919 */ /* 0x000e620000002100 */
[----:B0-----:R-:W-:-:S06]  /*28f0*/  ULEA UR5, UR6, UR5, 0x18 ;  /* 0x0000000506057291 */ /* 0x001fcc000f8ec0ff */
[----:B-1----:R-:W-:Y:S01]  /*2900*/  LEA R8, R0, UR5, 0x2 ;  /* 0x0000000500087c11 */ /* 0x002fe2000f8e10ff */
[----:B------:R-:W-:Y:S06]  /*2910*/  BAR.SYNC.DEFER_BLOCKING 0x0 ;  /* 0x0000000000007b1d */ /* 0x000fec0000010000 */
[----:B------:R-:W5:Y:S04]  /*2920*/  LDS R7, [R8] ;  /* 0x0000000008077984 */ /* 0x000f680000000800 */
[----:B------:R-:W0:Y:S04]  /*2930*/  LDS R0, [R8+0x200] ;  /* 0x0002000008007984 */ /* 0x000e280000000800 */
[----:B------:R-:W2:Y:S04]  /*2940*/  LDS R9, [R8+0x400] ;  /* 0x0004000008097984 */ /* 0x000ea80000000800 */
[----:B------:R-:W1:Y:S04]  /*2950*/  LDS R6, [R8+0x600] ;  /* 0x0006000008067984 */ /* 0x000e680000000800 */
[----:B------:R-:W3:Y:S04]  /*2960*/  LDS R13, [R8+0x800] ;  /* 0x00080000080d7984 */ /* 0x000ee80000000800 */
[----:B------:R-:W4:Y:S01]  /*2970*/  LDS R12, [R8+0xa00] ;  /* 0x000a0000080c7984 */ /* 0x000f220000000800 */
[----:B-----5:R-:W-:Y:S01]  /*2980*/  FADD R7, -R7, R10 ;  /* 0x0000000a07077221 */ /* 0x020fe20000000100 */
[----:B0-----:R-:W-:Y:S01]  /*2990*/  FADD R0, R11, -R0 ;  /* 0x800000000b007221 */ /* 0x001fe20000000000 */
[----:B--2---:R-:W-:Y:S01]  /*29a0*/  FADD R9, -R9, R4 ;  /* 0x0000000409097221 */ /* 0x004fe20000000100 */
[----:B-1----:R-:W-:-:S02]  /*29b0*/  FADD R6, R5, -R6 ;  /* 0x8000000605067221 */ /* 0x002fc40000000000 */
[----:B------:R-:W-:Y:S01]  /*29c0*/  F2FP.F16.F32.PACK_AB R7, R10, R7 ;  /* 0x000000070a07723e */ /* 0x000fe200000000ff */
[----:B---3--:R-:W-:Y:S01]  /*29d0*/  FADD R13, -R13, R2 ;  /* 0x000000020d0d7221 */ /* 0x008fe20000000100 */
[----:B----4-:R-:W-:Y:S01]  /*29e0*/  FADD R12, R3, -R12 ;  /* 0x8000000c030c7221 */ /* 0x010fe20000000000 */
[----:B------:R-:W-:Y:S02]  /*29f0*/  F2FP.F16.F32.PACK_AB R11, R11, R0 ;  /* 0x000000000b0b723e */ /* 0x000fe400000000ff */
[----:B------:R-:W-:Y:S01]  /*2a00*/  STG.E desc[UR8][R14.64], R7 ;  /* 0x000000070e007986 */ /* 0x000fe2000c101908 */
[----:B------:R-:W-:Y:S02]  /*2a10*/  F2FP.F16.F32.PACK_AB R9, R4, R9 ;  /* 0x000000090409723e */ /* 0x000fe400000000ff */
[----:B------:R-:W-:Y:S01]  /*2a20*/  F2FP.F16.F32.PACK_AB R5, R5, R6 ;  /* 0x000000060505723e */ /* 0x000fe200000000ff */
[----:B------:R-:W-:Y:S01]  /*2a30*/  STG.E desc[UR8][R14.64+0x200], R11 ;  /* 0x0002000b0e007986 */ /* 0x000fe2000c101908 */
[----:B------:R-:W-:-:S02]  /*2a40*/  F2FP.F16.F32.PACK_AB R13, R2, R13 ;  /* 0x0000000d020d723e */ /* 0x000fc400000000ff */
[----:B------:R-:W-:Y:S01]  /*2a50*/  F2FP.F16.F32.PACK_AB R3, R3, R12 ;  /* 0x0000000c0303723e */ /* 0x000fe200000000ff */
[----:B------:R-:W-:Y:S04]  /*2a60*/  STG.E desc[UR8][R14.64+0x400], R9 ;  /* 0x000400090e007986 */ /* 0x000fe8000c101908 */
[----:B------:R-:W-:Y:S04]  /*2a70*/  STG.E desc[UR8][R14.64+0x600], R5 ;  /* 0x000600050e007986 */ /* 0x000fe8000c101908 */
[----:B------:R-:W-:Y:S04]  /*2a80*/  STG.E desc[UR8][R14.64+0x800], R13 ;  /* 0x0008000d0e007986 */ /* 0x000fe8000c101908 */
[----:B------:R-:W-:Y:S01]  /*2a90*/  STG.E desc[UR8][R14.64+0xa00], R3 ;  /* 0x000a00030e007986 */ /* 0x000fe2000c101908 */
[----:B------:R-:W-:Y:S05]  /*2aa0*/  EXIT ;  /* 0x000000000000794d */ /* 0x000fea0003800000 */
        .weak           $__internal_0_$__cuda_sm3x_div_rn_noftz_f32_slowpath
        .type           $__internal_0_$__cuda_sm3x_div_rn_noftz_f32_slowpath,@function
        .size           $__internal_0_$__cuda_sm3x_div_rn_noftz_f32_slowpath,(.L_x_59 - $__internal_0_$__cuda_sm3x_div_rn_noftz_f32_slowpath)
$__internal_0_$__cuda_sm3x_div_rn_noftz_f32_slowpath:
[--C-:B------:R-:W-:Y:S01]  /*2ab0*/  SHF.R.U32.HI R13, RZ, 0x17, R9.reuse ;  /* 0x00000017ff0d7819 */ /* 0x100fe20000011609 */
[----:B------:R-:W-:Y:S01]  /*2ac0*/  BSSY.RECONVERGENT B2, `(.L_x_16) ;  /* 0x0000064000027945 */ /* 0x000fe20003800200 */
[----:B------:R-:W-:Y:S01]  /*2ad0*/  SHF.R.U32.HI R11, RZ, 0x17, R10 ;  /* 0x00000017ff0b7819 */ /* 0x000fe2000001160a */
[----:B------:R-:W-:Y:S01]  /*2ae0*/  IMAD.MOV.U32 R17, RZ, RZ, R9 ;  /* 0x000000ffff117224 */ /* 0x000fe200078e0009 */
[----:B------:R-:W-:Y:S02]  /*2af0*/  LOP3.LUT R13, R13, 0xff, RZ, 0xc0, !PT ;  /* 0x000000ff0d0d7812 */ /* 0x000fe400078ec0ff */
[----:B------:R-:W-:-:S03]  /*2b00*/  LOP3.LUT R25, R11, 0xff, RZ, 0xc0, !PT ;  /* 0x000000ff0b197812 */ /* 0x000fc600078ec0ff */
[----:B------:R-:W-:Y:S02]  /*2b10*/  VIADD R19, R13, 0xffffffff ;  /* 0xffffffff0d137836 */ /* 0x000fe40000000000 */
[----:B------:R-:W-:-:S03]  /*2b20*/  VIADD R18, R25, 0xffffffff ;  /* 0xffffffff19127836 */ /* 0x000fc60000000000 */
[----:B------:R-:W-:-:S04]  /*2b30*/  ISETP.GT.U32.AND P3, PT, R19, 0xfd, PT ;  /* 0x000000fd1300780c */ /* 0x000fc80003f64070 */
[----:B------:R-:W-:-:S13]  /*2b40*/  ISETP.GT.U32.OR P3, PT, R18, 0xfd, P3 ;  /* 0x000000fd1200780c */ /* 0x000fda0001f64470 */
[----:B------:R-:W-:Y:S01]  /*2b50*/  @!P3 IMAD.MOV.U32 R11, RZ, RZ, RZ ;  /* 0x000000ffff0bb224 */ /* 0x000fe200078e00ff */
[----:B------:R-:W-:Y:S06]  /*2b60*/  @!P3 BRA `(.L_x_17) ;  /* 0x000000000060b947 */ /* 0x000fec0003800000 */
[----:B------:R-:W-:Y:S02]  /*2b70*/  FSETP.GTU.FTZ.AND P3, PT, |R10|, +INF , PT ;  /* 0x7f8000000a00780b */ /* 0x000fe40003f7c200 */
[----:B------:R-:W-:-:S04]  /*2b80*/  FSETP.GTU.FTZ.AND P5, PT, |R9|, +INF , PT ;  /* 0x7f8000000900780b */ /* 0x000fc80003fbc200 */
[----:B------:R-:W-:-:S13]  /*2b90*/  PLOP3.LUT P3, PT, P3, P5, PT, 0xf8, 0x8f ;  /* 0x00000000008f781c */ /* 0x000fda0001f6bf70 */
[----:B------:R-:W-:Y:S05]  /*2ba0*/  @P3 BRA `(.L_x_18) ;  /* 0x0000000400503947 */ /* 0x000fea0003800000 */
[----:B------:R-:W-:-:S13]  /*2bb0*/  LOP3.LUT P3, RZ, R17, 0x7fffffff, R10, 0xc8, !PT ;  /* 0x7fffffff11ff7812 */ /* 0x000fda000786c80a */
[----:B------:R-:W-:Y:S05]  /*2bc0*/  @!P3 BRA `(.L_x_19) ;  /* 0x000000040040b947 */ /* 0x000fea0003800000 */
[C---:B------:R-:W-:Y:S02]  /*2bd0*/  FSETP.NEU.FTZ.AND P5, PT, |R10|.reuse, +INF , PT ;  /* 0x7f8000000a00780b */ /* 0x040fe40003fbd200 */
[----:B------:R-:W-:Y:S02]  /*2be0*/  FSETP.NEU.FTZ.AND P3, PT, |R9|, +INF , PT ;  /* 0x7f8000000900780b */ /* 0x000fe40003f7d200 */
[----:B------:R-:W-:-:S04]  /*2bf0*/  FSETP.NEU.FTZ.AND P6, PT, |R10|, +INF , PT ;  /* 0x7f8000000a00780b */ /* 0x000fc80003fdd200 */
[----:B------:R-:W-:-:S07]  /*2c00*/  P2R R11, PR, RZ, 0x40 ;  /* 0x00000040ff0b7803 */ /* 0x000fce0000000000 */
[----:B------:R-:W-:Y:S05]  /*2c10*/  @!P3 BRA !P5, `(.L_x_19) ;  /* 0x00000004002cb947 */ /* 0x000fea0006800000 */
[----:B------:R-:W-:-:S04]  /*2c20*/  LOP3.LUT P5, RZ, R10, 0x7fffffff, RZ, 0xc0, !PT ;  /* 0x7fffffff0aff7812 */ /* 0x000fc800078ac0ff */
[----:B------:R-:W-:-:S13]  /*2c30*/  PLOP3.LUT P5, PT, P3, P5, PT, 0x2f, 0xf2 ;  /* 0x0000000000f2781c */ /* 0x000fda0001faa577 */
[----:B------:R-:W-:Y:S05]  /*2c40*/  @P5 BRA `(.L_x_20) ;  /* 0x0000000400185947 */ /* 0x000fea0003800000 */
[----:B------:R-:W-:-:S04]  /*2c50*/  LOP3.LUT P3, RZ, R17, 0x7fffffff, RZ, 0xc0, !PT ;  /* 0x7fffffff11ff7812 */ /* 0x000fc8000786c0ff */
[----:B------:R-:W-:-:S13]  /*2c60*/  PLOP3.LUT P3, PT, P6, P3, PT, 0x2f, 0xf2 ;  /* 0x0000000000f2781c */ /* 0x000fda0003766577 */
[----:B------:R-:W-:Y:S05]  /*2c70*/  @P3 BRA `(.L_x_21) ;  /* 0x0000000400003947 */ /* 0x000fea0003800000 */
[----:B------:R-:W-:Y:S02]  /*2c80*/  ISETP.GE.AND P3, PT, R18, RZ, PT ;  /* 0x000000ff1200720c */ /* 0x000fe40003f66270 */
[----:B------:R-:W-:-:S11]  /*2c90*/  ISETP.GE.AND P5, PT, R19, RZ, PT ;  /* 0x000000ff1300720c */ /* 0x000fd60003fa6270 */
[----:B------:R-:W-:Y:S02]  /*2ca0*/  @P3 IMAD.MOV.U32 R11, RZ, RZ, RZ ;  /* 0x000000ffff0b3224 */ /* 0x000fe400078e00ff */
[----:B------:R-:W-:Y:S01]  /*2cb0*/  @!P3 FFMA R10, R10, 1.84467440737095516160e+19, RZ ;  /* 0x5f8000000a0ab823 */ /* 0x000fe200000000ff */
[----:B------:R-:W-:Y:S02]  /*2cc0*/  @!P3 IMAD.MOV.U32 R11, RZ, RZ, -0x40 ;  /* 0xffffffc0ff0bb424 */ /* 0x000fe400078e00ff */
[----:B------:R-:W-:Y:S02]  /*2cd0*/  @!P5 FFMA R17, R9, 1.84467440737095516160e+19, RZ ;  /* 0x5f8000000911d823 */ /* 0x000fe400000000ff */
[----:B------:R-:W-:-:S07]  /*2ce0*/  @!P5 VIADD R11, R11, 0x40 ;  /* 0x000000400b0bd836 */ /* 0x000fce0000000000 */
.L_x_17:
[----:B------:R-:W-:Y:S01]  /*2cf0*/  LEA R18, R13, 0xc0800000, 0x17 ;  /* 0xc08000000d127811 */ /* 0x000fe200078eb8ff */
[----:B------:R-:W-:Y:S04]  /*2d00*/  BSSY.RECONVERGENT B3, `(.L_x_22) ;  /* 0x0000036000037945 */ /* 0x000fe80003800200 */
[----:B------:R-:W-:Y:S02]  /*2d10*/  IMAD.IADD R18, R17, 0x1, -R18 ;  /* 0x0000000111127824 */ /* 0x000fe400078e0a12 */
[----:B------:R-:W-:Y:S02]  /*2d20*/  VIADD R17, R25, 0xffffff81 ;  /* 0xffffff8119117836 */ /* 0x000fe40000000000 */
[----:B------:R0:W1:Y:S01]  /*2d30*/  MUFU.RCP R19, R18 ;  /* 0x0000001200137308 */ /* 0x0000620000001000 */
[----:B------:R-:W-:Y:S01]  /*2d40*/  FADD.FTZ R20, -R18, -RZ ;  /* 0x800000ff12147221 */ /* 0x000fe20000010100 */
[C---:B------:R-:W-:Y:S01]  /*2d50*/  IMAD R9, R17.reuse, -0x800000, R10 ;  /* 0xff80000011097824 */ /* 0x040fe200078e020a */
[----:B0-----:R-:W-:-:S05]  /*2d60*/  IADD3 R18, PT, PT, R17, 0x7f, -R13 ;  /* 0x0000007f11127810 */ /* 0x001fca0007ffe80d */
[----:B------:R-:W-:Y:S02]  /*2d70*/  IMAD.IADD R18, R18, 0x1, R11 ;  /* 0x0000000112127824 */ /* 0x000fe400078e020b */
[----:B-1----:R-:W-:-:S04]  /*2d80*/  FFMA R26, R19, R20, 1 ;  /* 0x3f800000131a7423 */ /* 0x002fc80000000014 */
[----:B------:R-:W-:-:S04]  /*2d90*/  FFMA R25, R19, R26, R19 ;  /* 0x0000001a13197223 */ /* 0x000fc80000000013 */
[----:B------:R-:W-:-:S04]  /*2da0*/  FFMA R10, R9, R25, RZ ;  /* 0x00000019090a7223 */ /* 0x000fc800000000ff */
[----:B------:R-:W-:-:S04]  /*2db0*/  FFMA R19, R20, R10, R9 ;  /* 0x0000000a14137223 */ /* 0x000fc80000000009 */
[----:B------:R-:W-:-:S04]  /*2dc0*/  FFMA R26, R25, R19, R10 ;  /* 0x00000013191a7223 */ /* 0x000fc8000000000a */
[----:B------:R-:W-:-:S04]  /*2dd0*/  FFMA R19, R20, R26, R9 ;  /* 0x0000001a14137223 */ /* 0x000fc80000000009 */
[----:B------:R-:W-:-:S05]  /*2de0*/  FFMA R9, R25, R19, R26 ;  /* 0x0000001319097223 */ /* 0x000fca000000001a */
[----:B------:R-:W-:-:S04]  /*2df0*/  SHF.R.U32.HI R10, RZ, 0x17, R9 ;  /* 0x00000017ff0a7819 */ /* 0x000fc80000011609 */
[----:B------:R-:W-:-:S05]  /*2e00*/  LOP3.LUT R10, R10, 0xff, RZ, 0xc0, !PT ;  /* 0x000000ff0a0a7812 */ /* 0x000fca00078ec0ff */
[----:B------:R-:W-:-:S04]  /*2e10*/  IMAD.IADD R17, R10, 0x1, R18 ;  /* 0x000000010a117824 */ /* 0x000fc800078e0212 */
[----:B------:R-:W-:-:S05]  /*2e20*/  VIADD R10, R17, 0xffffffff ;  /* 0xffffffff110a7836 */ /* 0x000fca0000000000 */
[----:B------:R-:W-:-:S13]  /*2e30*/  ISETP.GE.U32.AND P3, PT, R10, 0xfe, PT ;  /* 0x000000fe0a00780c */ /* 0x000fda0003f66070 */
[----:B------:R-:W-:Y:S05]  /*2e40*/  @!P3 BRA `(.L_x_23) ;  /* 0x000000000080b947 */ /* 0x000fea0003800000 */
[----:B------:R-:W-:-:S13]  /*2e50*/  ISETP.GT.AND P3, PT, R17, 0xfe, PT ;  /* 0x000000fe1100780c */ /* 0x000fda0003f64270 */
[----:B------:R-:W-:Y:S05]  /*2e60*/  @P3 BRA `(.L_x_24) ;  /* 0x00000000006c3947 */ /* 0x000fea0003800000 */
[----:B------:R-:W-:-:S13]  /*2e70*/  ISETP.GE.AND P3, PT, R17, 0x1, PT ;  /* 0x000000011100780c */ /* 0x000fda0003f66270 */
[----:B------:R-:W-:Y:S05]  /*2e80*/  @P3 BRA `(.L_x_25) ;  /* 0x0000000000743947 */ /* 0x000fea0003800000 */
[----:B------:R-:W-:Y:S02]  /*2e90*/  ISETP.GE.AND P3, PT, R17, -0x18, PT ;  /* 0xffffffe81100780c */ /* 0x000fe40003f66270 */
[----:B------:R-:W-:-:S11]  /*2ea0*/  LOP3.LUT R9, R9, 0x80000000, RZ, 0xc0, !PT ;  /* 0x8000000009097812 */ /* 0x000fd600078ec0ff */
[----:B------:R-:W-:Y:S05]  /*2eb0*/  @!P3 BRA `(.L_x_25) ;  /* 0x000000000068b947 */ /* 0x000fea0003800000 */
[-CC-:B------:R-:W-:Y:S01]  /*2ec0*/  FFMA.RZ R10, R25, R19.reuse, R26.reuse ;  /* 0x00000013190a7223 */ /* 0x180fe2000000c01a */
[----:B------:R-:W-:Y:S02]  /*2ed0*/  VIADD R18, R17, 0x20 ;  /* 0x0000002011127836 */ /* 0x000fe40000000000 */
[-CC-:B------:R-:W-:Y:S01]  /*2ee0*/  FFMA.RM R11, R25, R19.reuse, R26.reuse ;  /* 0x00000013190b7223 */ /* 0x180fe2000000401a */
[----:B------:R-:W-:Y:S01]  /*2ef0*/  IMAD.MOV R20, RZ, RZ, -R17 ;  /* 0x000000ffff147224 */ /* 0x000fe200078e0a11 */
[----:B------:R-:W-:Y:S02]  /*2f00*/  ISETP.NE.AND P3, PT, R17, RZ, PT ;  /* 0x000000ff1100720c */ /* 0x000fe40003f65270 */
[----:B------:R-:W-:Y:S01]  /*2f10*/  LOP3.LUT R13, R10, 0x7fffff, RZ, 0xc0, !PT ;  /* 0x007fffff0a0d7812 */ /* 0x000fe200078ec0ff */
[----:B------:R-:W-:Y:S01]  /*2f20*/  FFMA.RP R10, R25, R19, R26 ;  /* 0x00000013190a7223 */ /* 0x000fe2000000801a */
[----:B------:R-:W-:Y:S02]  /*2f30*/  ISETP.NE.AND P5, PT, R17, RZ, PT ;  /* 0x000000ff1100720c */ /* 0x000fe40003fa5270 */
[----:B------:R-:W-:-:S02]  /*2f40*/  LOP3.LUT R13, R13, 0x800000, RZ, 0xfc, !PT ;  /* 0x008000000d0d7812 */ /* 0x000fc400078efcff */
[----:B------:R-:W-:Y:S02]  /*2f50*/  SEL R20, R20, RZ, P3 ;  /* 0x000000ff14147207 */ /* 0x000fe40001800000 */
[----:B------:R-:W-:Y:S02]  /*2f60*/  SHF.L.U32 R18, R13, R18, RZ ;  /* 0x000000120d127219 */ /* 0x000fe400000006ff */
[----:B------:R-:W-:Y:S02]  /*2f70*/  FSETP.NEU.FTZ.AND P3, PT, R10, R11, PT ;  /* 0x0000000b0a00720b */ /* 0x000fe40003f7d000 */
[----:B------:R-:W-:Y:S02]  /*2f80*/  ISETP.NE.AND P5, PT, R18, RZ, P5 ;  /* 0x000000ff1200720c */ /* 0x000fe40002fa5270 */
[----:B------:R-:W-:Y:S02]  /*2f90*/  SHF.R.U32.HI R20, RZ, R20, R13 ;  /* 0x00000014ff147219 */ /* 0x000fe4000001160d */
[----:B------:R-:W-:-:S02]  /*2fa0*/  PLOP3.LUT P3, PT, P3, P5, PT, 0xf8, 0x8f ;  /* 0x00000000008f781c */ /* 0x000fc40001f6bf70 */
[----:B------:R-:W-:Y:S02]  /*2fb0*/  SHF.R.U32.HI R11, RZ, 0x1, R20 ;  /* 0x00000001ff0b7819 */ /* 0x000fe40000011614 */
[----:B------:R-:W-:-:S04]  /*2fc0*/  SEL R10, RZ, 0x1, !P3 ;  /* 0x00000001ff0a7807 */ /* 0x000fc80005800000 */
[----:B------:R-:W-:-:S04]  /*2fd0*/  LOP3.LUT R13, R10, 0x1, R11, 0xf8, !PT ;  /* 0x000000010a0d7812 */ /* 0x000fc800078ef80b */
[----:B------:R-:W-:-:S05]  /*2fe0*/  LOP3.LUT R20, R13, R20, RZ, 0xc0, !PT ;  /* 0x000000140d147212 */ /* 0x000fca00078ec0ff */
[----:B------:R-:W-:-:S05]  /*2ff0*/  IMAD.IADD R20, R11, 0x1, R20 ;  /* 0x000000010b147824 */ /* 0x000fca00078e0214 */
[----:B------:R-:W-:Y:S01]  /*3000*/  LOP3.LUT R9, R20, R9, RZ, 0xfc, !PT ;  /* 0x0000000914097212 */ /* 0x000fe200078efcff */
[----:B------:R-:W-:Y:S06]  /*3010*/  BRA `(.L_x_25) ;  /* 0x0000000000107947 */ /* 0x000fec0003800000 */
.L_x_24:
[----:B------:R-:W-:-:S04]  /*3020*/  LOP3.LUT R9, R9, 0x80000000, RZ, 0xc0, !PT ;  /* 0x8000000009097812 */ /* 0x000fc800078ec0ff */
[----:B------:R-:W-:Y:S01]  /*3030*/  LOP3.LUT R9, R9, 0x7f800000, RZ, 0xfc, !PT ;  /* 0x7f80000009097812 */ /* 0x000fe200078efcff */
[----:B------:R-:W-:Y:S06]  /*3040*/  BRA `(.L_x_25) ;  /* 0x0000000000047947 */ /* 0x000fec0003800000 */
.L_x_23:
[----:B------:R-:W-:-:S07]  /*3050*/  IMAD R9, R18, 0x800000, R9 ;  /* 0x0080000012097824 */ /* 0x000fce00078e0209 */
.L_x_25:
[----:B------:R-:W-:Y:S05]  /*3060*/  BSYNC.RECONVERGENT B3 ;  /* 0x0000000000037941 */ /* 0x000fea0003800200 */
.L_x_22:
[----:B------:R-:W-:Y:S05]  /*3070*/  BRA `(.L_x_26) ;  /* 0x0000000000207947 */ /* 0x000fea0003800000 */
.L_x_21:
[----:B------:R-:W-:-:S04]  /*3080*/  LOP3.LUT R9, R17, 0x80000000, R10, 0x48, !PT ;  /* 0x8000000011097812 */ /* 0x000fc800078e480a */
[----:B------:R-:W-:Y:S01]  /*3090*/  LOP3.LUT R9, R9, 0x7f800000, RZ, 0xfc, !PT ;  /* 0x7f80000009097812 */ /* 0x000fe200078efcff */
[----:B------:R-:W-:Y:S06]  /*30a0*/  BRA `(.L_x_26) ;  /* 0x0000000000147947 */ /* 0x000fec0003800000 */
.L_x_20:
[----:B------:R-:W-:Y:S01]  /*30b0*/  LOP3.LUT R9, R17, 0x80000000, R10, 0x48, !PT ;  /* 0x8000000011097812 */ /* 0x000fe200078e480a */
[----:B------:R-:W-:Y:S06]  /*30c0*/  BRA `(.L_x_26) ;  /* 0x00000000000c7947 */ /* 0x000fec0003800000 */
.L_x_19:
[----:B------:R-:W0:Y:S01]  /*30d0*/  MUFU.RSQ R9, -QNAN ;  /* 0xffc0000000097908 */ /* 0x000e220000001400 */
[----:B------:R-:W-:Y:S05]  /*30e0*/  BRA `(.L_x_26) ;  /* 0x0000000000047947 */ /* 0x000fea0003800000 */
.L_x_18:
[----:B------:R-:W-:-:S07]  /*30f0*/  FADD.FTZ R9, R10, R9 ;  /* 0x000000090a097221 */ /* 0x000fce0000010000 */
.L_x_26:
[----:B------:R-:W-:Y:S05]  /*3100*/  BSYNC.RECONVERGENT B2 ;  /* 0x0000000000027941 */ /* 0x000fea0003800200 */
.L_x_16:
[----:B------:R-:W-:-:S04]  /*3110*/  IMAD.MOV.U32 R13, RZ, RZ, 0x0 ;  /* 0x00000000ff0d7424 */ /* 0x000fc800078e00ff */
[----:B0-----:R-:W-:Y:S05]  /*3120*/  RET.REL.NODEC R12 `(_Z27ADMM_CN_kernel_deg6_16b_modPKfPfPKjPii) ;  /* 0xffffffcc0cb47950 */ /* 0x001fea0003c3ffff */
.L_x_27:
[----:B------:R-:W-:-:S00]  /*3130*/  BRA `(.L_x_27) ;  /* 0xfffffffc00fc7947 */ /* 0x000fc0000383ffff */
[----:B------:R-:W-:-:S00]  /*3140*/  NOP ;  /* 0x0000000000007918 */ /* 0x000fc00000000000 */
        /* <DEDUP_REMOVED lines=11> */
.L_x_59:


//--------------------- .text._Z27ADMM_VN_kernel_deg3_16b_modPKfPfS1_PKji --------------------------
	.section	.text._Z27ADMM_VN_kernel_deg3_16b_modPKfPfS1_PKji,"ax",@progbits
	.align	128
        .global         _Z27ADMM_VN_kernel_deg3_16b_modPKfPfS1_PKji
        .type           _Z27ADMM_VN_kernel_deg3_16b_modPKfPfS1_PKji,@function
        .size           _Z27ADMM_VN_kernel_deg3_16b_modPKfPfS1_PKji,(.L_x_62 - _Z27ADMM_VN_kernel_deg3_16b_modPKfPfS1_PKji)
        .other          _Z27ADMM_VN_kernel_deg3_16b_modPKfPfS1_PKji,@"STO_CUDA_ENTRY STV_DEFAULT"
_Z27ADMM_VN_kernel_deg3_16b_modPKfPfS1_PKji:
.text._Z27ADMM_VN_kernel_deg3_16b_modPKfPfS1_PKji:
[----:B------:R-:W-:Y:S01]  /*0000*/  LDC R1, c[0x0][0x37c] ;  /* 0x0000df00ff017b82 */ /* 0x000fe20000000800 */
[----:B------:R-:W0:Y:S01]  /*0010*/  S2R R0, SR_CTAID.X ;  /* 0x0000000000007919 */ /* 0x000e220000002500 */
[----:B------:R-:W0:Y:S01]  /*0020*/  LDCU UR4, c[0x0][0x360] ;  /* 0x00006c00ff0477ac */ /* 0x000e220008000800 */
[----:B------:R-:W0:Y:S01]  /*0030*/  S2R R3, SR_TID.X ;  /* 0x0000000000037919 */ /* 0x000e220000002100 */
[----:B------:R-:W1:Y:S01]  /*0040*/  LDCU UR5, c[0x0][0x3a0] ;  /* 0x00007400ff0577ac */ /* 0x000e620008000800 */
[----:B0-----:R-:W-:-:S05]  /*0050*/  IMAD R0, R0, UR4, R3 ;  /* 0x0000000400007c24 */ /* 0x001fca000f8e0203 */
[----:B-1----:R-:W-:-:S13]  /*0060*/  ISETP.GE.AND P0, PT, R0, UR5, PT ;  /* 0x0000000500007c0c */ /* 0x002fda000bf06270 */
        /* <DEDUP_REMOVED lines=8> */
[----:B0-----:R-:W-:Y:S02]  /*00f0*/  IMAD.WIDE R6, R3, 0x8, R6 ;  /* 0x0000000803067825 */ /* 0x001fe400078e0206 */
[----:B------:R-:W0:Y:S04]  /*0100*/  LDC.64 R2, c[0x0][0x380] ;  /* 0x0000e000ff027b82 */ /* 0x000e280000000a00 */
[----:B-1----:R-:W3:Y:S02]  /*0110*/  LDG.E.64 R6, desc[UR4][R6.64] ;  /* 0x0000000406067981 */ /* 0x002ee4000c1e1b00 */
[C---:B---3--:R-:W-:Y:S02]  /*0120*/  LOP3.LUT R8, R6.reuse, 0xffff, RZ, 0xc0, !PT ;  /* 0x0000ffff06087812 */ /* 0x048fe400078ec0ff */
[----:B------:R-:W-:-:S02]  /*0130*/  PRMT R10, R6, 0x7732, RZ ;  /* 0x00007732060a7816 */ /* 0x000fc400000000ff */
[----:B------:R-:W-:Y:S01]  /*0140*/  LOP3.LUT R12, R7, 0xffff, RZ, 0xc0, !PT ;  /* 0x0000ffff070c7812 */ /* 0x000fe200078ec0ff */
[C---:B------:R-:W-:Y:S02]  /*0150*/  IMAD R9, R11.reuse, 0x2100, R8 ;  /* 0x000021000b097824 */ /* 0x040fe400078e0208 */
[----:B------:R-:W-:Y:S02]  /*0160*/  IMAD R13, R11, 0x2100, R10 ;  /* 0x000021000b0d7824 */ /* 0x000fe400078e020a */
[----:B--2---:R-:W-:-:S04]  /*0170*/  IMAD.WIDE R8, R9, 0x4, R4 ;  /* 0x0000000409087825 */ /* 0x004fc800078e0204 */
[----:B------:R-:W-:Y:S02]  /*0180*/  IMAD R11, R11, 0x2100, R12 ;  /* 0x000021000b0b7824 */ /* 0x000fe400078e020c */
[--C-:B------:R-:W-:Y:S01]  /*0190*/  IMAD.WIDE R6, R13, 0x4, R4.reuse ;  /* 0x000000040d067825 */ /* 0x100fe200078e0204 */
[----:B------:R-:W2:Y:S03]  /*01a0*/  LDG.E R8, desc[UR4][R8.64] ;  /* 0x0000000408087981 */ /* 0x000ea6000c1e1900 */
[----:B------:R-:W-:Y:S02]  /*01b0*/  IMAD.WIDE R10, R11, 0x4, R4 ;  /* 0x000000040b0a7825 */ /* 0x000fe400078e0204 */
[----:B------:R-:W3:Y:S02]  /*01c0*/  LDG.E R6, desc[UR4][R6.64] ;  /* 0x0000000406067981 */ /* 0x000ee4000c1e1900 */
[----:B0-----:R-:W-:-:S02]  /*01d0*/  IMAD.WIDE R4, R0, 0x4, R2 ;  /* 0x0000000400047825 */ /* 0x001fc400078e0202 */
[----:B------:R-:W4:Y:S01]  /*01e0*/  LDG.E R10, desc[UR4][R10.64] ;  /* 0x000000040a0a7981 */ /* 0x000f22000c1e1900 */
[----:B------:R-:W0:Y:S03]  /*01f0*/  LDC.64 R2, c[0x0][0x388] ;  /* 0x0000e200ff027b82 */ /* 0x000e260000000a00 */
[----:B------:R-:W5:Y:S01]  /*0200*/  LDG.E R4, desc[UR4][R4.64] ;  /* 0x0000000404047981 */ /* 0x000f62000c1e1900 */
[----:B0-----:R-:W-:-:S04]  /*0210*/  IMAD.WIDE R2, R0, 0x4, R2 ;  /* 0x0000000400027825 */ /* 0x001fc800078e0202 */
[--C-:B--2---:R-:W-:Y:S02]  /*0220*/  HADD2.F32 R12, -RZ, R8.reuse.H1_H1 ;  /* 0x30000008ff0c7230 */ /* 0x104fe40000004100 */
[----:B------:R-:W-:Y:S02]  /*0230*/  HADD2.F32 R13, -RZ, R8.H0_H0 ;  /* 0x20000008ff0d7230 */ /* 0x000fe40000004100 */
[--C-:B---3--:R-:W-:Y:S02]  /*0240*/  HADD2.F32 R14, -RZ, R6.reuse.H1_H1 ;  /* 0x30000006ff0e7230 */ /* 0x108fe40000004100 */
[----:B------:R-:W-:Y:S02]  /*0250*/  HADD2.F32 R15, -RZ, R6.H0_H0 ;  /* 0x20000006ff0f7230 */ /* 0x000fe40000004100 */
[----:B------:R-:W-:Y:S01]  /*0260*/  FADD R13, R12, R13 ;  /* 0x0000000d0c0d7221 */ /* 0x000fe20000000000 */
[--C-:B----4-:R-:W-:Y:S02]  /*0270*/  HADD2.F32 R8, -RZ, R10.reuse.H1_H1 ;  /* 0x3000000aff087230 */ /* 0x110fe40000004100 */
[----:B------:R-:W-:-:S02]  /*0280*/  HADD2.F32 R7, -RZ, R10.H0_H0 ;  /* 0x2000000aff077230 */ /* 0x000fc40000004100 */
[----:B------:R-:W-:Y:S01]  /*0290*/  FADD R14, R14, R15 ;  /* 0x0000000f0e0e7221 */ /* 0x000fe20000000000 */
[----:B-----5:R-:W-:Y:S02]  /*02a0*/  FADD R13, -R4, R13 ;  /* 0x0000000d040d7221 */ /* 0x020fe40000000100 */
[----:B------:R-:W-:Y:S02]  /*02b0*/  FADD R8, R8, R7 ;  /* 0x0000000708087221 */ /* 0x000fe40000000000 */
[----:B------:R-:W-:-:S04]  /*02c0*/  FADD R13, R13, R14 ;  /* 0x0000000e0d0d7221 */ /* 0x000fc80000000000 */
[----:B------:R-:W-:-:S04]  /*02d0*/  FADD R8, R13, R8 ;  /* 0x000000080d087221 */ /* 0x000fc80000000000 */
[----:B------:R-:W-:-:S04]  /*02e0*/  FADD R8, R8, -0.26666668057441711426 ;  /* 0xbe88888908087421 */ /* 0x000fc80000000000 */
[----:B------:R-:W-:-:S05]  /*02f0*/  FMUL.SAT R5, R8, 0.40540540218353271484 ;  /* 0x3ecf914c08057820 */ /* 0x000fca0000402000 */
[----:B------:R-:W-:Y:S01]  /*0300*/  STG.E desc[UR4][R2.64], R5 ;  /* 0x0000000502007986 */ /* 0x000fe2000c101904 */
[----:B------:R-:W-:Y:S05]  /*0310*/  EXIT ;  /* 0x000000000000794d */ /* 0x000fea0003800000 */
.L_x_28:
        /* <DEDUP_REMOVED lines=14> */
.L_x_62:


//--------------------- .text._Z23ADMM_CN_kernel_deg6_16bPKfPfPKjPii --------------------------
	.section	.text._Z23ADMM_CN_kernel_deg6_16bPKfPfPKjPii,"ax",@progbits
	.align	128
        .global         _Z23ADMM_CN_kernel_deg6_16bPKfPfPKjPii
        .type           _Z23ADMM_CN_kernel_deg6_16bPKfPfPKjPii,@function
        .size           _Z23ADMM_CN_kernel_deg6_16bPKfPfPKjPii,(.L_x_60 - _Z23ADMM_CN_kernel_deg6_16bPKfPfPKjPii)
        .other          _Z23ADMM_CN_kernel_deg6_16bPKfPfPKjPii,@"STO_CUDA_ENTRY STV_DEFAULT"
_Z23ADMM_CN_kernel_deg6_16bPKfPfPKjPii:
.text._Z23ADMM_CN_kernel_deg6_16bPKfPfPKjPii:
        /* <DEDUP_REMOVED lines=19> */
[----:B------:R-:W0:Y:S03]  /*0130*/  LDC.64 R2, c[0x0][0x380] ;  /* 0x0000e000ff027b82 */ /* 0x000e260000000a00 */
[----:B-1----:R-:W3:Y:S04]  /*0140*/  LDG.E R4, desc[UR8][R6.64] ;  /* 0x0000000806047981 */ /* 0x002ee8000c1e1900 */
[----:B------:R-:W4:Y:S04]  /*0150*/  LDG.E R16, desc[UR8][R6.64+0x4] ;  /* 0x0000040806107981 */ /* 0x000f28000c1e1900 */
[----:B------:R4:W5:Y:S01]  /*0160*/  LDG.E R8, desc[UR8][R6.64+0x8] ;  /* 0x0000080806087981 */ /* 0x000962000c1e1900 */
[----:B------:R-:W-:-:S04]  /*0170*/  IMAD R5, R33, 0x6, RZ ;  /* 0x0000000621057824 */ /* 0x000fc800078e02ff */
[----:B--2---:R-:W-:-:S05]  /*0180*/  IMAD.WIDE R14, R5, 0x4, R14 ;  /* 0x00000004050e7825 */ /* 0x004fca00078e020e */
[----:B------:R-:W2:Y:S01]  /*0190*/  LDG.E R6, desc[UR8][R14.64+0x8] ;  /* 0x000008080e067981 */ /* 0x000ea2000c1e1900 */
[C---:B---3--:R-:W-:Y:S02]  /*01a0*/  PRMT R11, R4.reuse, 0x7732, RZ ;  /* 0x00007732040b7816 */ /* 0x048fe400000000ff */
[----:B------:R-:W-:Y:S02]  /*01b0*/  LOP3.LUT R5, R4, 0xffff, RZ, 0xc0, !PT ;  /* 0x0000ffff04057812 */ /* 0x000fe400078ec0ff */
[----:B------:R-:W3:Y:S01]  /*01c0*/  LDG.E R4, desc[UR8][R14.64+0x4] ;  /* 0x000004080e047981 */ /* 0x000ee2000c1e1900 */
[----:B------:R-:W-:Y:S01]  /*01d0*/  IMAD R13, R0, 0xa50, R11 ;  /* 0x00000a50000d7824 */ /* 0x000fe200078e020b */
[----:B----4-:R-:W-:Y:S01]  /*01e0*/  LOP3.LUT R7, R16, 0xffff, RZ, 0xc0, !PT ;  /* 0x0000ffff10077812 */ /* 0x010fe200078ec0ff */
[----:B------:R-:W-:Y:S02]  /*01f0*/  IMAD R11, R0, 0xa50, R5 ;  /* 0x00000a50000b7824 */ /* 0x000fe400078e0205 */
[----:B------:R-:W4:Y:S01]  /*0200*/  LDG.E R5, desc[UR8][R14.64] ;  /* 0x000000080e057981 */ /* 0x000f22000c1e1900 */
[----:B0-----:R-:W-:-:S04]  /*0210*/  IMAD.WIDE R12, R13, 0x4, R2 ;  /* 0x000000040d0c7825 */ /* 0x001fc800078e0202 */
[----:B------:R-:W-:Y:S01]  /*0220*/  IMAD.WIDE R10, R11, 0x4, R2 ;  /* 0x000000040b0a7825 */ /* 0x000fe200078e0202 */
[----:B------:R-:W4:Y:S03]  /*0230*/  LDG.E R36, desc[UR8][R12.64] ;  /* 0x000000080c247981 */ /* 0x000f26000c1e1900 */
[----:B------:R-:W-:Y:S01]  /*0240*/  IMAD R7, R0, 0xa50, R7 ;  /* 0x00000a5000077824 */ /* 0x000fe200078e0207 */
[----:B------:R-:W-:Y:S01]  /*0250*/  PRMT R19, R16, 0x7732, RZ ;  /* 0x0000773210137816 */ /* 0x000fe200000000ff */
[----:B------:R5:W4:Y:S02]  /*0260*/  LDG.E R37, desc[UR8][R10.64] ;  /* 0x000000080a257981 */ /* 0x000b24000c1e1900 */
[----:B------:R-:W-:Y:S02]  /*0270*/  IMAD.WIDE R16, R7, 0x4, R2 ;  /* 0x0000000407107825 */ /* 0x000fe400078e0202 */
[----:B------:R-:W4:Y:S04]  /*0280*/  LDG.E R7, desc[UR8][R14.64+0xc] ;  /* 0x00000c080e077981 */ /* 0x000f28000c1e1900 */
[----:B------:R-:W4:Y:S01]  /*0290*/  LDG.E R35, desc[UR8][R16.64] ;  /* 0x0000000810237981 */ /* 0x000f22000c1e1900 */
[----:B------:R-:W-:Y:S01]  /*02a0*/  IMAD R19, R0, 0xa50, R19 ;  /* 0x00000a5000137824 */ /* 0x000fe200078e0213 */
[----:B-----5:R-:W-:-:S03]  /*02b0*/  LOP3.LUT R11, R8, 0xffff, RZ, 0xc0, !PT ;  /* 0x0000ffff080b7812 */ /* 0x020fc600078ec0ff */
[----:B------:R-:W-:Y:S01]  /*02c0*/  IMAD.WIDE R28, R19, 0x4, R2 ;  /* 0x00000004131c7825 */ /* 0x000fe200078e0202 */
[----:B------:R-:W-:Y:S02]  /*02d0*/  PRMT R13, R8, 0x7732, RZ ;  /* 0x00007732080d7816 */ /* 0x000fe400000000ff */
[----:B------:R-:W5:Y:S01]  /*02e0*/  LDG.E R8, desc[UR8][R14.64+0x10] ;  /* 0x000010080e087981 */ /* 0x000f62000c1e1900 */
[----:B------:R-:W-:-:S03]  /*02f0*/  IMAD R11, R0, 0xa50, R11 ;  /* 0x00000a50000b7824 */ /* 0x000fc600078e020b */
[----:B------:R-:W5:Y:S01]  /*0300*/  LDG.E R28, desc[UR8][R28.64] ;  /* 0x000000081c1c7981 */ /* 0x000f62000c1e1900 */
[----:B------:R-:W-:-:S04]  /*0310*/  IMAD.WIDE R30, R11, 0x4, R2 ;  /* 0x000000040b1e7825 */ /* 0x000fc800078e0202 */
[----:B------:R-:W-:Y:S02]  /*0320*/  IMAD R13, R0, 0xa50, R13 ;  /* 0x00000a50000d7824 */ /* 0x000fe400078e020d */
[----:B------:R-:W5:Y:S02]  /*0330*/  LDG.E R0, desc[UR8][R14.64+0x14] ;  /* 0x000014080e007981 */ /* 0x000f64000c1e1900 */
[----:B------:R-:W-:Y:S02]  /*0340*/  IMAD.WIDE R2, R13, 0x4, R2 ;  /* 0x000000040d027825 */ /* 0x000fe400078e0202 */
[----:B------:R-:W5:Y:S04]  /*0350*/  LDG.E R30, desc[UR8][R30.64] ;  /* 0x000000081e1e7981 */ /* 0x000f68000c1e1900 */
[----:B------:R0:W5:Y:S01]  /*0360*/  LDG.E R32, desc[UR8][R2.64] ;  /* 0x0000000802207981 */ /* 0x000162000c1e1900 */
[----:B--2---:R-:W-:-:S05]  /*0370*/  HADD2.F32 R12, -RZ, R6.H1_H1 ;  /* 0x30000006ff0c7230 */ /* 0x004fca0000004100 */
[----:B------:R-:W-:Y:S01]  /*0380*/  FMUL R12, R12, 0.89999997615814208984 ;  /* 0x3f6666660c0c7820 */ /* 0x000fe20000400000 */
[----:B0-----:R-:W-:Y:S02]  /*0390*/  HADD2.F32 R3, -RZ, R6.H0_H0 ;  /* 0x20000006ff037230 */ /* 0x001fe40000004100 */
[----:B------:R-:W-:Y:S02]  /*03a0*/  IMAD.MOV.U32 R6, RZ, RZ, 0x2 ;  /* 0x00000002ff067424 */ /* 0x000fe400078e00ff */
[----:B------:R-:W-:Y:S01]  /*03b0*/  IMAD.MOV.U32 R23, RZ, RZ, 0x4 ;  /* 0x00000004ff177424 */ /* 0x000fe200078e00ff */
[----:B------:R-:W-:Y:S01]  /*03c0*/  UIADD3 UR7, UPT, UPT, UR6, 0x48, URZ ;  /* 0x0000004806077890 */ /* 0x000fe2000fffe0ff */
[----:B------:R-:W-:Y:S04]  /*03d0*/  STL.64 [R1+0x48], RZ ;  /* 0x000048ff01007387 */ /* 0x000fe80000100a00 */
[----:B------:R-:W-:Y:S04]  /*03e0*/  STL.64 [R1+0x50], RZ ;  /* 0x000050ff01007387 */ /* 0x000fe80000100a00 */
[----:B------:R-:W-:Y:S01]  /*03f0*/  STL.64 [R1+0x58], RZ ;  /* 0x000058ff01007387 */ /* 0x000fe20000100a00 */
[----:B---3--:R-:W-:-:S02]  /*0400*/  HADD2.F32 R11, -RZ, R4.H1_H1 ;  /* 0x30000004ff0b7230 */ /* 0x008fc40000004100 */
[----:B----4-:R-:W-:-:S03]  /*0410*/  HADD2.F32 R10, -RZ, R5.H1_H1 ;  /* 0x30000005ff0a7230 */ /* 0x010fc60000004100 */
[----:B------:R-:W-:Y:S01]  /*0420*/  FMUL R11, R11, 0.89999997615814208984 ;  /* 0x3f6666660b0b7820 */ /* 0x000fe20000400000 */
[----:B------:R-:W-:Y:S02]  /*0430*/  HADD2.F32 R4, -RZ, R4.H0_H0 ;  /* 0x20000004ff047230 */ /* 0x000fe40000004100 */
[----:B------:R-:W-:Y:S01]  /*0440*/  FMUL R10, R10, 0.89999997615814208984 ;  /* 0x3f6666660a0a7820 */ /* 0x000fe20000400000 */
[----:B------:R-:W-:Y:S01]  /*0450*/  FFMA R11, R36, 1.8999999761581420898, -R11 ;  /* 0x3ff33333240b7823 */ /* 0x000fe2000000080b */
[----:B------:R-:W-:Y:S02]  /*0460*/  HADD2.F32 R5, -RZ, R5.H0_H0 ;  /* 0x20000005ff057230 */ /* 0x000fe40000004100 */
[----:B------:R-:W-:Y:S01]  /*0470*/  FFMA R10, R37, 1.8999999761581420898, -R10 ;  /* 0x3ff33333250a7823 */ /* 0x000fe2000000080a */
[----:B------:R-:W-:-:S03]  /*0480*/  FADD R11, R11, -R4 ;  /* 0x800000040b0b7221 */ /* 0x000fc60000000000 */
[----:B------:R-:W-:Y:S01]  /*0490*/  FADD R5, R10, -R5 ;  /* 0x800000050a057221 */ /* 0x000fe20000000000 */
[----:B------:R-:W-:Y:S01]  /*04a0*/  FFMA R12, R35, 1.8999999761581420898, -R12 ;  /* 0x3ff33333230c7823 */ /* 0x000fe2000000080c */
[----:B------:R-:W-:Y:S01]  /*04b0*/  FSETP.GTU.AND P1, PT, R11, RZ, PT ;  /* 0x000000ff0b00720b */ /* 0x000fe20003f2c000 */
[----:B------:R-:W-:Y:S02]  /*04c0*/  HADD2.F32 R2, -RZ, R7.H1_H1 ;  /* 0x30000007ff027230 */ /* 0x000fe40000004100 */
[----:B------:R-:W-:Y:S01]  /*04d0*/  FSETP.GTU.AND P0, PT, R5, RZ, PT ;  /* 0x000000ff0500720b */ /* 0x000fe20003f0c000 */
[----:B------:R-:W-:Y:S01]  /*04e0*/  FADD R12, R12, -R3 ;  /* 0x800000030c0c7221 */ /* 0x000fe20000000000 */
[----:B------:R-:W-:Y:S01]  /*04f0*/  SEL R4, RZ, 0x1, P1 ;  /* 0x00000001ff047807 */ /* 0x000fe20000800000 */
[----:B------:R-:W-:-:S03]  /*0500*/  FMUL R3, R2, 0.89999997615814208984 ;  /* 0x3f66666602037820 */ /* 0x000fc60000400000 */
[----:B------:R-:W-:Y:S01]  /*0510*/  FSETP.GTU.AND P2, PT, R12, RZ, PT ;  /* 0x000000ff0c00720b */ /* 0x000fe20003f4c000 */
[----:B------:R-:W-:Y:S02]  /*0520*/  HADD2.F32 R7, -RZ, R7.H0_H0 ;  /* 0x20000007ff077230 */ /* 0x000fe40000004100 */
[----:B-----5:R-:W-:Y:S01]  /*0530*/  FFMA R2, R28, 1.8999999761581420898, -R3 ;  /* 0x3ff333331c027823 */ /* 0x020fe20000000803 */
[--C-:B------:R-:W-:Y:S02]  /*0540*/  HADD2.F32 R3, -RZ, R8.reuse.H1_H1 ;  /* 0x30000008ff037230 */ /* 0x100fe40000004100 */
[----:B------:R-:W-:Y:S02]  /*0550*/  @P1 IMAD.MOV R6, RZ, RZ, 0x1 ;  /* 0x00000001ff061424 */ /* 0x000fe400078e02ff */
[----:B------:R-:W-:Y:S01]  /*0560*/  FADD R2, R2, -R7 ;  /* 0x8000000702027221 */ /* 0x000fe20000000000 */
[----:B------:R-:W-:Y:S02]  /*0570*/  @P0 IMAD.MOV R6, RZ, RZ, R4 ;  /* 0x000000ffff060224 */ /* 0x000fe400078e0204 */
[----:B------:R-:W-:Y:S01]  /*0580*/  FMUL R3, R3, 0.89999997615814208984 ;  /* 0x3f66666603037820 */ /* 0x000fe20000400000 */
[CC--:B------:R-:W-:Y:S01]  /*0590*/  FSETP.GT.AND P1, PT, R11.reuse, R12.reuse, PT ;  /* 0x0000000c0b00720b */ /* 0x0c0fe20003f24000 */
[----:B------:R-:W-:Y:S01]  /*05a0*/  HADD2.F32 R7, -RZ, R8.H0_H0 ;  /* 0x20000008ff077230 */ /* 0x000fe20000004100 */
[CC--:B------:R-:W-:Y:S01]  /*05b0*/  FMNMX R4, R11.reuse, R12.reuse, !PT ;  /* 0x0000000c0b047209 */ /* 0x0c0fe20007800000 */
[----:B------:R-:W-:Y:S01]  /*05c0*/  VIADD R13, R6, 0x1 ;  /* 0x00000001060d7836 */ /* 0x000fe20000000000 */
[----:B------:R-:W-:Y:S01]  /*05d0*/  FMNMX R12, R11, R12, PT ;  /* 0x0000000c0b0c7209 */ /* 0x000fe20003800000 */
[----:B------:R-:W-:Y:S01]  /*05e0*/  @P2 IMAD.MOV R13, RZ, RZ, R6 ;  /* 0x000000ffff0d2224 */ /* 0x000fe200078e0206 */
[----:B------:R-:W-:Y:S01]  /*05f0*/  FSETP.GTU.AND P2, PT, R2, RZ, PT ;  /* 0x000000ff0200720b */ /* 0x000fe20003f4c000 */
[----:B------:R-:W-:-:S02]  /*0600*/  HADD2.F32 R8, -RZ, R0.H1_H1 ;  /* 0x30000000ff087230 */ /* 0x000fc40000004100 */
[----:B------:R-:W-:Y:S01]  /*0610*/  FFMA R6, R30, 1.8999999761581420898, -R3 ;  /* 0x3ff333331e067823 */ /* 0x000fe20000000803 */
[CC--:B------:R-:W-:Y:S02]  /*0620*/  FSETP.GT.AND P0, PT, R5.reuse, R12.reuse, PT ;  /* 0x0000000c0500720b */ /* 0x0c0fe40003f04000 */
[CC--:B------:R-:W-:Y:S02]  /*0630*/  FMNMX R11, R5.reuse, R12.reuse, !PT ;  /* 0x0000000c050b7209 */ /* 0x0c0fe40007800000 */
[----:B------:R-:W-:Y:S01]  /*0640*/  FMNMX R3, R5, R12, PT ;  /* 0x0000000c05037209 */ /* 0x000fe20003800000 */
[----:B------:R-:W-:Y:S01]  /*0650*/  FMUL R5, R8, 0.89999997615814208984 ;  /* 0x3f66666608057820 */ /* 0x000fe20000400000 */
[----:B------:R-:W-:Y:S01]  /*0660*/  FADD R7, R6, -R7 ;  /* 0x8000000706077221 */ /* 0x000fe20000000000 */
[----:B------:R-:W-:Y:S02]  /*0670*/  IMAD.MOV.U32 R6, RZ, RZ, 0x2 ;  /* 0x00000002ff067424 */ /* 0x000fe400078e00ff */
[----:B------:R-:W-:-:S02]  /*0680*/  HADD2.F32 R10, -RZ, R0.H0_H0 ;  /* 0x20000000ff0a7230 */ /* 0x000fc40000004100 */
[----:B------:R-:W-:Y:S01]  /*0690*/  FFMA R5, R32, 1.8999999761581420898, -R5 ;  /* 0x3ff3333320057823 */ /* 0x000fe20000000805 */
[----:B------:R-:W-:Y:S01]  /*06a0*/  VIADD R12, R13, 0x1 ;  /* 0x000000010d0c7836 */ /* 0x000fe20000000000 */
[C---:B------:R-:W-:Y:S01]  /*06b0*/  SEL R22, R6.reuse, 0x1, P1 ;  /* 0x0000000106167807 */ /* 0x040fe20000800000 */
[----:B------:R-:W-:Y:S02]  /*06c0*/  @P2 IMAD.MOV R12, RZ, RZ, R13 ;  /* 0x000000ffff0c2224 */ /* 0x000fe400078e020d */
[----:B------:R-:W-:Y:S01]  /*06d0*/  FADD R10, R5, -R10 ;  /* 0x8000000a050a7221 */ /* 0x000fe20000000000 */
[----:B------:R-:W-:Y:S02]  /*06e0*/  FSETP.GTU.AND P2, PT, R7, RZ, PT ;  /* 0x000000ff0700720b */ /* 0x000fe40003f4c000 */
[----:B------:R-:W-:Y:S02]  /*06f0*/  SEL R0, R6, 0x1, !P1 ;  /* 0x0000000106007807 */ /* 0x000fe40004800000 */
[----:B------:R-:W-:-:S02]  /*0700*/  FSETP.GT.AND P1, PT, R11, R4, PT ;  /* 0x000000040b00720b */ /* 0x000fc40003f24000 */
[----:B------:R-:W-:Y:S02]  /*0710*/  SEL R5, R22, RZ, !P0 ;  /* 0x000000ff16057207 */ /* 0x000fe40004000000 */
[CC--:B------:R-:W-:Y:S02]  /*0720*/  FMNMX R6, R4.reuse, R11.reuse, !PT ;  /* 0x0000000b04067209 */ /* 0x0c0fe40007800000 */
[----:B------:R-:W-:Y:S02]  /*0730*/  FMNMX R4, R4, R11, PT ;  /* 0x0000000b04047209 */ /* 0x000fe40003800000 */
[----:B------:R-:W-:Y:S02]  /*0740*/  FMNMX R11, R7, R10, PT ;  /* 0x0000000a070b7209 */ /* 0x000fe40003800000 */
[----:B------:R-:W-:Y:S02]  /*0750*/  SEL R8, R5, R0, P1 ;  /* 0x0000000005087207 */ /* 0x000fe40000800000 */
[----:B------:R-:W-:-:S02]  /*0760*/  SEL R0, R0, R5, P1 ;  /* 0x0000000500007207 */ /* 0x000fc40000800000 */
[CC--:B------:R-:W-:Y:S02]  /*0770*/  FMNMX R5, R7.reuse, R10.reuse, !PT ;  /* 0x0000000a07057209 */ /* 0x0c0fe40007800000 */
[----:B------:R-:W-:Y:S01]  /*0780*/  FMNMX R18, R2, R11, !PT ;  /* 0x0000000b02127209 */ /* 0x000fe20007800000 */
[----:B------:R-:W-:Y:S01]  /*0790*/  VIADD R16, R12, 0x1 ;  /* 0x000000010c107836 */ /* 0x000fe20000000000 */
[----:B------:R-:W-:Y:S01]  /*07a0*/  FSETP.GT.AND P6, PT, R7, R10, PT ;  /* 0x0000000a0700720b */ /* 0x000fe20003fc4000 */
[----:B------:R-:W-:Y:S01]  /*07b0*/  @P2 IMAD.MOV R16, RZ, RZ, R12 ;  /* 0x000000ffff102224 */ /* 0x000fe200078e020c */
[CC--:B------:R-:W-:Y:S02]  /*07c0*/  FMNMX R7, R5.reuse, R18.reuse, !PT ;  /* 0x0000001205077209 */ /* 0x0c0fe40007800000 */
[----:B------:R-:W-:Y:S02]  /*07d0*/  FSETP.GT.AND P1, PT, R18, R5, PT ;  /* 0x000000051200720b */ /* 0x000fe40003f24000 */
[----:B------:R-:W-:-:S02]  /*07e0*/  FMNMX R5, R5, R18, PT ;  /* 0x0000001205057209 */ /* 0x000fc40003800000 */
[CC--:B------:R-:W-:Y:S02]  /*07f0*/  FMNMX R12, R2.reuse, R11.reuse, PT ;  /* 0x0000000b020c7209 */ /* 0x0c0fe40003800000 */
[----:B------:R-:W-:Y:S02]  /*0800*/  FSETP.GT.AND P5, PT, R2, R11, PT ;  /* 0x0000000b0200720b */ /* 0x000fe40003fa4000 */
[CC--:B------:R-:W-:Y:S02]  /*0810*/  FSETP.GT.AND P2, PT, R6.reuse, R7.reuse, PT ;  /* 0x000000070600720b */ /* 0x0c0fe40003f44000 */
[----:B------:R-:W-:Y:S02]  /*0820*/  FMNMX R17, R6, R7, PT ;  /* 0x0000000706117209 */ /* 0x000fe40003800000 */
[CC--:B------:R-:W-:Y:S02]  /*0830*/  FSETP.GT.AND P3, PT, R4.reuse, R5.reuse, PT ;  /* 0x000000050400720b */ /* 0x0c0fe40003f64000 */
[----:B------:R-:W-:-:S02]  /*0840*/  FMNMX R2, R4, R5, !PT ;  /* 0x0000000504027209 */ /* 0x000fc40007800000 */
[----:B------:R-:W-:Y:S02]  /*0850*/  FMNMX R6, R6, R7, !PT ;  /* 0x0000000706067209 */ /* 0x000fe40007800000 */
[----:B------:R-:W-:Y:S02]  /*0860*/  FMNMX R5, R4, R5, PT ;  /* 0x0000000504057209 */ /* 0x000fe40003800000 */
[----:B------:R-:W-:Y:S02]  /*0870*/  FMNMX R20, R3, R12, !PT ;  /* 0x0000000c03147209 */ /* 0x000fe40007800000 */
[----:B------:R-:W-:Y:S02]  /*0880*/  SEL R22, R22, RZ, P0 ;  /* 0x000000ff16167207 */ /* 0x000fe40000000000 */
[----:B------:R-:W-:Y:S02]  /*0890*/  FSETP.GT.AND P0, PT, R2, R17, PT ;  /* 0x000000110200720b */ /* 0x000fe40003f04000 */
[CC--:B------:R-:W-:Y:S01]  /*08a0*/  FMNMX R7, R17.reuse, R2.reuse, !PT ;  /* 0x0000000211077209 */ /* 0x0c0fe20007800000 */
[----:B------:R-:W-:Y:S01]  /*08b0*/  FADD.SAT R13, RZ, R6 ;  /* 0x00000006ff0d7221 */ /* 0x000fe20000002000 */
[----:B------:R-:W-:-:S02]  /*08c0*/  FMNMX R17, R17, R2, PT ;  /* 0x0000000211117209 */ /* 0x000fc40003800000 */
[CC--:B------:R-:W-:Y:S01]  /*08d0*/  FMNMX R18, R5.reuse, R20.reuse, !PT ;  /* 0x0000001405127209 */ /* 0x0c0fe20007800000 */
[----:B------:R-:W-:Y:S01]  /*08e0*/  FADD R24, RZ, R13 ;  /* 0x0000000dff187221 */ /* 0x000fe20000000000 */
[----:B------:R-:W-:Y:S02]  /*08f0*/  FADD.SAT R11, RZ, R7 ;  /* 0x00000007ff0b7221 */ /* 0x000fe40000002000 */
[----:B------:R-:W-:Y:S02]  /*0900*/  FMNMX R4, R18, R17, !PT ;  /* 0x0000001112047209 */ /* 0x000fe40007800000 */
[----:B------:R-:W-:Y:S02]  /*0910*/  FSETP.GT.AND P4, PT, R20, R5, PT ;  /* 0x000000051400720b */ /* 0x000fe40003f84000 */
[----:B------:R-:W-:Y:S01]  /*0920*/  FMNMX R2, R5, R20, PT ;  /* 0x0000001405027209 */ /* 0x000fe20003800000 */
[----:B------:R-:W-:Y:S01]  /*0930*/  FADD R24, R24, R11 ;  /* 0x0000000b18187221 */ /* 0x000fe20000000000 */
[----:B------:R-:W-:Y:S01]  /*0940*/  FMNMX R5, R18, R17, PT ;  /* 0x0000001112057209 */ /* 0x000fe20003800000 */
[----:B------:R-:W-:Y:S01]  /*0950*/  FADD.SAT R25, RZ, R4 ;  /* 0x00000004ff197221 */ /* 0x000fe20000002000 */
[----:B------:R-:W-:-:S02]  /*0960*/  SEL R21, R23, 0x5, P6 ;  /* 0x0000000517157807 */ /* 0x000fc40003000000 */
[----:B------:R-:W-:Y:S01]  /*0970*/  SEL R23, R23, 0x5, !P6 ;  /* 0x0000000517177807 */ /* 0x000fe20007000000 */
[----:B------:R-:W-:Y:S01]  /*0980*/  FADD.SAT R26, RZ, R5 ;  /* 0x00000005ff1a7221 */ /* 0x000fe20000002000 */
[----:B------:R-:W-:Y:S01]  /*0990*/  FADD R19, R24, R25 ;  /* 0x0000001918137221 */ /* 0x000fe20000000000 */
[CC--:B------:R-:W-:Y:S01]  /*09a0*/  FSETP.GT.AND P6, PT, R3.reuse, R12.reuse, PT ;  /* 0x0000000c0300720b */ /* 0x0c0fe20003fc4000 */
[----:B------:R-:W-:Y:S01]  /*09b0*/  FADD.SAT R24, RZ, R2 ;  /* 0x00000002ff187221 */ /* 0x000fe20000002000 */
[----:B------:R-:W-:Y:S01]  /*09c0*/  FMNMX R3, R3, R12, PT ;  /* 0x0000000c03037209 */ /* 0x000fe20003800000 */
[----:B------:R-:W-:Y:S01]  /*09d0*/  FADD R27, R19, R26 ;  /* 0x0000001a131b7221 */ /* 0x000fe20000000000 */
[C---:B------:R-:W-:Y:S02]  /*09e0*/  SEL R12, R23.reuse, 0x3, !P5 ;  /* 0x00000003170c7807 */ /* 0x040fe40006800000 */
[----:B------:R-:W-:Y:S01]  /*09f0*/  SEL R23, R23, 0x3, P5 ;  /* 0x0000000317177807 */ /* 0x000fe20002800000 */
[----:B------:R-:W-:Y:S01]  /*0a00*/  FADD.SAT R19, RZ, R3 ;  /* 0x00000003ff137221 */ /* 0x000fe20000002000 */
[----:B------:R-:W-:Y:S01]  /*0a10*/  FSETP.GT.AND P5, PT, R18, R17, PT ;  /* 0x000000111200720b */ /* 0x000fe20003fa4000 */
[----:B------:R-:W-:-:S04]  /*0a20*/  FADD R18, R27, R24 ;  /* 0x000000181b127221 */ /* 0x000fc80000000000 */
[----:B------:R-:W-:-:S04]  /*0a30*/  FADD R18, R18, R19 ;  /* 0x0000001312127221 */ /* 0x000fc80000000000 */
[----:B------:R-:W0:Y:S01]  /*0a40*/  F2I.TRUNC.NTZ R20, R18 ;  /* 0x0000001200147305 */ /* 0x000e22000020f100 */
[----:B------:R-:W-:Y:S02]  /*0a50*/  SEL R17, R12, R21, P1 ;  /* 0x000000150c117207 */ /* 0x000fe40000800000 */
[----:B------:R-:W-:Y:S02]  /*0a60*/  SEL R21, R21, R12, P1 ;  /* 0x0000000c15157207 */ /* 0x000fe40000800000 */
[----:B------:R-:W-:Y:S02]  /*0a70*/  FSETP.GTU.AND P1, PT, R10, RZ, PT ;  /* 0x000000ff0a00720b */ /* 0x000fe40003f2c000 */
[----:B------:R-:W-:Y:S02]  /*0a80*/  SEL R27, R22, R23, P6 ;  /* 0x00000017161b7207 */ /* 0x000fe40003000000 */
[----:B------:R-:W-:Y:S02]  /*0a90*/  SEL R12, R21, R0, P3 ;  /* 0x00000000150c7207 */ /* 0x000fe40001800000 */
[----:B------:R-:W-:-:S02]  /*0aa0*/  SEL R10, R8, R17, P2 ;  /* 0x00000011080a7207 */ /* 0x000fc40001000000 */
[----:B------:R-:W-:Y:S02]  /*0ab0*/  SEL R8, R17, R8, P2 ;  /* 0x0000000811087207 */ /* 0x000fe40001000000 */
[----:B------:R-:W-:Y:S02]  /*0ac0*/  SEL R22, R23, R22, P6 ;  /* 0x0000001617167207 */ /* 0x000fe40003000000 */
[----:B------:R-:W-:Y:S02]  /*0ad0*/  SEL R17, R0, R21, P3 ;  /* 0x0000001500117207 */ /* 0x000fe40001800000 */
[----:B------:R-:W-:Y:S02]  /*0ae0*/  SEL R23, R27, R12, P4 ;  /* 0x0000000c1b177207 */ /* 0x000fe40002000000 */
[----:B------:R-:W-:Y:S02]  /*0af0*/  SEL R21, R12, R27, P4 ;  /* 0x0000001b0c157207 */ /* 0x000fe40002000000 */
[----:B0-----:R-:W-:-:S02]  /*0b00*/  ISETP.GE.AND P4, PT, R20, 0x2, PT ;  /* 0x000000021400780c */ /* 0x001fc40003f86270 */
[----:B------:R-:W-:Y:S02]  /*0b10*/  SEL R0, R17, R8, P0 ;  /* 0x0000000811007207 */ /* 0x000fe40000000000 */
[----:B------:R-:W-:Y:S02]  /*0b20*/  SEL R34, R8, R17, P0 ;  /* 0x0000001108227207 */ /* 0x000fe40000000000 */
[----:B------:R-:W-:Y:S02]  /*0b30*/  FSEL R8, -R11, R11, !P4 ;  /* 0x0000000b0b087208 */ /* 0x000fe40006000100 */
[----:B------:R-:W-:Y:S02]  /*0b40*/  LOP3.LUT R18, R20, 0xfffffffe, RZ, 0xc0, !PT ;  /* 0xfffffffe14127812 */ /* 0x000fe400078ec0ff */
[----:B------:R-:W-:Y:S01]  /*0b50*/  FSEL R17, -R25, R25, !P4 ;  /* 0x0000001919117208 */ /* 0x000fe20006000100 */
[----:B------:R-:W-:Y:S01]  /*0b60*/  FADD R8, R13, R8 ;  /* 0x000000080d087221 */ /* 0x000fe20000000000 */
[----:B------:R-:W-:-:S02]  /*0b70*/  ISETP.GE.AND P3, PT, R18, 0x3, PT ;  /* 0x000000031200780c */ /* 0x000fc40003f66270 */
[----:B------:R-:W-:Y:S01]  /*0b80*/  FSETP.GT.AND P0, PT, R36, 0.5, PT ;  /* 0x3f0000002400780b */ /* 0x000fe20003f04000 */
[----:B------:R-:W-:Y:S01]  /*0b90*/  FADD R8, R8, R17 ;  /* 0x0000001108087221 */ /* 0x000fe20000000000 */
[----:B------:R-:W-:Y:S02]  /*0ba0*/  FSEL R17, -R26, R26, !P3 ;  /* 0x0000001a1a117208 */ /* 0x000fe40005800100 */
[----:B------:R-:W-:Y:S02]  /*0bb0*/  FSETP.GT.XOR P0, PT, R37, 0.5, P0 ;  /* 0x3f0000002500780b */ /* 0x000fe40000704800 */
[----:B------:R-:W-:Y:S01]  /*0bc0*/  ISETP.GE.AND P2, PT, R18, 0x4, PT ;  /* 0x000000041200780c */ /* 0x000fe20003f46270 */
[----:B------:R-:W-:Y:S01]  /*0bd0*/  FADD R8, R8, R17 ;  /* 0x0000001108087221 */ /* 0x000fe20000000000 */
[----:B------:R-:W-:Y:S01]  /*0be0*/  FSETP.GT.XOR P0, PT, R35, 0.5, P0 ;  /* 0x3f0000002300780b */ /* 0x000fe20000704800 */
[----:B------:R-:W-:Y:S01]  /*0bf0*/  VIADD R27, R16, 0x1 ;  /* 0x00000001101b7836 */ /* 0x000fe20000000000 */
[----:B------:R-:W-:Y:S01]  /*0c00*/  FSEL R17, -R24, R24, !P2 ;  /* 0x0000001818117208 */ /* 0x000fe20005000100 */
[----:B------:R-:W-:Y:S01]  /*0c10*/  @P1 IMAD.MOV R27, RZ, RZ, R16 ;  /* 0x000000ffff1b1224 */ /* 0x000fe200078e0210 */
[----:B------:R-:W-:-:S02]  /*0c20*/  ISETP.GE.AND P1, PT, R18, 0x5, PT ;  /* 0x000000051200780c */ /* 0x000fc40003f26270 */
[----:B------:R-:W-:Y:S01]  /*0c30*/  FSETP.GT.XOR P0, PT, R28, 0.5, P0 ;  /* 0x3f0000001c00780b */ /* 0x000fe20000704800 */
[----:B------:R-:W-:Y:S01]  /*0c40*/  FADD R8, R8, R17 ;  /* 0x0000001108087221 */ /* 0x000fe20000000000 */
[----:B------:R-:W-:Y:S02]  /*0c50*/  FSEL R17, -R19, R19, !P1 ;  /* 0x0000001313117208 */ /* 0x000fe40004800100 */
[----:B------:R-:W-:-:S03]  /*0c60*/  FSETP.GT.XOR P0, PT, R30, 0.5, P0 ;  /* 0x3f0000001e00780b */ /* 0x000fc60000704800 */
[----:B------:R-:W-:Y:S01]  /*0c70*/  FADD R8, R8, R17 ;  /* 0x0000001108087221 */ /* 0x000fe20000000000 */
[----:B------:R-:W-:Y:S02]  /*0c80*/  FSETP.GT.XOR P0, PT, R32, 0.5, P0 ;  /* 0x3f0000002000780b */ /* 0x000fe40000704800 */
        /* <DEDUP_REMOVED lines=45> */
.L_x_30:
[----:B------:R-:W-:Y:S05]  /*0f60*/  BSYNC.RECONVERGENT B0 ;  /* 0x0000000000007941 */ /* 0x000fea0003800200 */
.L_x_29:
[----:B-----5:R2:W-:Y:S01]  /*0f70*/  STL [R23], R26 ;  /* 0x0000001a17007387 */ /* 0x0205e20000100800 */
[----:B------:R-:W-:Y:S01]  /*0f80*/  ISETP.NE.AND P5, PT, R9, RZ, PT ;  /* 0x000000ff0900720c */ /* 0x000fe20003fa5270 */
[----:B------:R-:W-:Y:S01]  /*0f90*/  BSSY.RECONVERGENT B0, `(.L_x_31) ;  /* 0x0000005000007945 */ /* 0x000fe20003800200 */
[----:B------:R-:W-:Y:S02]  /*0fa0*/  LEA R22, R22, UR7, 0x2 ;  /* 0x0000000716167c11 */ /* 0x000fe4000f8e10ff */
[----:B------:R-:W-:-:S09]  /*0fb0*/  LEA R21, R21, UR7, 0x2 ;  /* 0x0000000715157c11 */ /* 0x000fd2000f8e10ff */
[----:B--2---:R-:W-:Y:S05]  /*0fc0*/  @!P0 BRA P5, `(.L_x_32) ;  /* 0x0000000000048947 */ /* 0x004fea0002800000 */
[----:B------:R2:W5:Y:S02]  /*0fd0*/  LDL R24, [R21] ;  /* 0x0000000015187983 */ /* 0x0005640000100800 */
.L_x_32:
[----:B------:R-:W-:Y:S05]  /*0fe0*/  BSYNC.RECONVERGENT B0 ;  /* 0x0000000000007941 */ /* 0x000fea0003800200 */
.L_x_31:
[----:B-----5:R3:W-:Y:S01]  /*0ff0*/  STL [R21], R24 ;  /* 0x0000001815007387 */ /* 0x0207e20000100800 */
[----:B------:R-:W-:Y:S04]  /*1000*/  BSSY.RECONVERGENT B0, `(.L_x_33) ;  /* 0x0000003000007945 */ /* 0x000fe80003800200 */
[----:B------:R-:W-:Y:S05]  /*1010*/  @!P0 BRA P6, `(.L_x_34) ;  /* 0x0000000000048947 */ /* 0x000fea0003000000 */
[----:B------:R4:W5:Y:S02]  /*1020*/  LDL R19, [R22] ;  /* 0x0000000016137983 */ /* 0x0009640000100800 */
.L_x_34:
[----:B------:R-:W-:Y:S05]  /*1030*/  BSYNC.RECONVERGENT B0 ;  /* 0x0000000000007941 */ /* 0x000fea0003800200 */
.L_x_33:
        /* <DEDUP_REMOVED lines=272> */
.L_x_42:
        /* <DEDUP_REMOVED lines=38> */
.L_x_40:
        /* <DEDUP_REMOVED lines=11> */
.L_x_41:
[----:B------:R-:W-:Y:S05]  /*2450*/  BSYNC.RELIABLE B2 ;  /* 0x0000000000027941 */ /* 0x000fea0003800100 */
.L_x_39:
[C---:B------:R-:W-:Y:S01]  /*2460*/  ISETP.NE.AND P0, PT, R19.reuse, R10, PT ;  /* 0x0000000a1300720c */ /* 0x040fe20003f05270 */
[----:B------:R-:W-:-:S12]  /*2470*/  VIADD R19, R19, 0x1 ;  /* 0x0000000113137836 */ /* 0x000fd80000000000 */
[----:B------:R-:W-:Y:S05]  /*2480*/  @P0 BRA `(.L_x_42) ;  /* 0xfffffffc002c0947 */ /* 0x000fea000383ffff */
.L_x_38:
[----:B------:R-:W-:Y:S05]  /*2490*/  BSYNC.RECONVERGENT B1 ;  /* 0x0000000000017941 */ /* 0x000fea0003800200 */
.L_x_37:
        /* <DEDUP_REMOVED lines=25> */
[----:B-1----:R-:W-:Y:S05]  /*2630*/  CALL.REL.NOINC `($__internal_1_$__cuda_sm3x_div_rn_noftz_f32_slowpath) ;  /* 0x0000000400887944 */ /* 0x002fea0003c00000 */
[----:B------:R-:W-:-:S07]  /*2640*/  IMAD.MOV.U32 R11, RZ, RZ, R9 ;  /* 0x000000ffff0b7224 */ /* 0x000fce00078e0009 */
.L_x_44:
[----:B------:R-:W-:Y:S05]  /*2650*/  BSYNC.RECONVERGENT B1 ;  /* 0x0000000000017941 */ /* 0x000fea0003800200 */
.L_x_43:
        /* <DEDUP_REMOVED lines=18> */
.L_x_36:
[----:B------:R-:W-:Y:S05]  /*2780*/  BSYNC.RECONVERGENT B0 ;  /* 0x0000000000007941 */ /* 0x000fea0003800200 */
.L_x_35:
[----:B------:R-:W-:Y:S05]  /*2790*/  WARPSYNC.ALL ;  /* 0x0000000000007948 */ /* 0x000fea0003800000 */
[----:B------:R-:W-:Y:S06]  /*27a0*/  BAR.SYNC.DEFER_BLOCKING 0x0 ;  /* 0x0000000000007b1d */ /* 0x000fec0000010000 */
[----:B------:R-:W5:Y:S04]  /*27b0*/  LDL.64 R18, [R1+0x48] ;  /* 0x0000480001127983 */ /* 0x000f680000100a00 */
[----:B------:R-:W5:Y:S04]  /*27c0*/  LDL.64 R4, [R1+0x50] ;  /* 0x0000500001047983 */ /* 0x000f680000100a00 */
[----:B0-----:R-:W5:Y:S04]  /*27d0*/  LDL.64 R2, [R1+0x58] ;  /* 0x0000580001027983 */ /* 0x001f680000100a00 */
[----:B----4-:R-:W4:Y:S04]  /*27e0*/  LDG.E R22, desc[UR8][R14.64] ;  /* 0x000000080e167981 */ /* 0x010f28000c1e1900 */
[----:B------:R-:W4:Y:S04]  /*27f0*/  LDG.E R16, desc[UR8][R14.64+0x4] ;  /* 0x000004080e107981 */ /* 0x000f28000c1e1900 */
[----:B------:R-:W4:Y:S04]  /*2800*/  LDG.E R8, desc[UR8][R14.64+0x8] ;  /* 0x000008080e087981 */ /* 0x000f28000c1e1900 */
[----:B------:R-:W4:Y:S04]  /*2810*/  LDG.E R0, desc[UR8][R14.64+0xc] ;  /* 0x00000c080e007981 */ /* 0x000f28000c1e1900 */
[----:B------:R-:W1:Y:S04]  /*2820*/  LDG.E R7, desc[UR8][R14.64+0x10] ;  /* 0x000010080e077981 */ /* 0x000e68000c1e1900 */
[----:B------:R-:W4:Y:S01]  /*2830*/  LDG.E R6, desc[UR8][R14.64+0x14] ;  /* 0x000014080e067981 */ /* 0x000f22000c1e1900 */
[----:B------:R-:W0:Y:S01]  /*2840*/  S2UR UR6, SR_CgaCtaId ;  /* 0x00000000000679c3 */ /* 0x000e220000008800 */
[----:B------:R-:W2:Y:S01]  /*2850*/  S2R R9, SR_TID.X ;  /* 0x0000000000097919 */ /* 0x000ea20000002100 */
[----:B------:R-:W-:-:S02]  /*2860*/  UMOV UR5, 0x400 ;  /* 0x0000040000057882 */ /* 0x000fc40000000000 */
[----:B0-----:R-:W-:-:S06]  /*2870*/  ULEA UR5, UR6, UR5, 0x18 ;  /* 0x0000000506057291 */ /* 0x001fcc000f8ec0ff */
[----:B--2---:R-:W-:-:S05]  /*2880*/  LEA R17, R9, UR5, 0x2 ;  /* 0x0000000509117c11 */ /* 0x004fca000f8e10ff */
[----:B------:R-:W5:Y:S04]  /*2890*/  LDS R11, [R17] ;  /* 0x00000000110b7984 */ /* 0x000f680000000800 */
[----:B------:R-:W0:Y:S04]  /*28a0*/  LDS R12, [R17+0x200] ;  /* 0x00020000110c7984 */ /* 0x000e280000000800 */
[----:B------:R-:W2:Y:S04]  /*28b0*/  LDS R9, [R17+0x400] ;  /* 0x0004000011097984 */ /* 0x000ea80000000800 */
[----:B------:R-:W2:Y:S04]  /*28c0*/  LDS R10, [R17+0x600] ;  /* 0x00060000110a7984 */ /* 0x000ea80000000800 */
[----:B---3--:R-:W3:Y:S04]  /*28d0*/  LDS R21, [R17+0x800] ;  /* 0x0008000011157984 */ /* 0x008ee80000000800 */
[----:B------:R4:W3:Y:S01]  /*28e0*/  LDS R20, [R17+0xa00] ;  /* 0x000a000011147984 */ /* 0x0008e20000000800 */
[----:B-----5:R-:W-:Y:S01]  /*28f0*/  FADD R11, -R11, R18 ;  /* 0x000000120b0b7221 */ /* 0x020fe20000000100 */
[----:B0-----:R-:W-:Y:S01]  /*2900*/  FADD R12, R19, -R12 ;  /* 0x8000000c130c7221 */ /* 0x001fe20000000000 */
[----:B----4-:R-:W-:-:S02]  /*2910*/  HADD2.F32 R13, -RZ, R22.H1_H1 ;  /* 0x30000016ff0d7230 */ /* 0x010fc40000004100 */
[----:B------:R-:W-:-:S03]  /*2920*/  HADD2.F32 R26, -RZ, R16.H1_H1 ;  /* 0x30000010ff1a7230 */ /* 0x000fc60000004100 */
[----:B------:R-:W-:Y:S01]  /*2930*/  FADD R13, R18, -R13 ;  /* 0x8000000d120d7221 */ /* 0x000fe20000000000 */
[----:B------:R-:W-:-:S03]  /*2940*/  HADD2.F32 R22, -RZ, R22.H0_H0 ;  /* 0x20000016ff167230 */ /* 0x000fc60000004100 */
[----:B------:R-:W-:Y:S01]  /*2950*/  FMUL R24, R13, 0.89999997615814208984 ;  /* 0x3f6666660d187820 */ /* 0x000fe20000400000 */
[----:B------:R-:W-:-:S03]  /*2960*/  FADD R26, R19, -R26 ;  /* 0x8000001a131a7221 */ /* 0x000fc60000000000 */
[----:B------:R-:W-:Y:S01]  /*2970*/  FFMA R11, R11, 1.8999999761581420898, -R24 ;  /* 0x3ff333330b0b7823 */ /* 0x000fe20000000818 */
[----:B------:R-:W-:Y:S01]  /*2980*/  FMUL R13, R26, 0.89999997615814208984 ;  /* 0x3f6666661a0d7820 */ /* 0x000fe20000400000 */
[----:B------:R-:W-:Y:S02]  /*2990*/  HADD2.F32 R17, -RZ, R8.H1_H1 ;  /* 0x30000008ff117230 */ /* 0x000fe40000004100 */
[----:B------:R-:W-:Y:S01]  /*29a0*/  FADD R11, R22, R11 ;  /* 0x0000000b160b7221 */ /* 0x000fe20000000000 */
[----:B------:R-:W-:Y:S01]  /*29b0*/  FFMA R13, R12, 1.8999999761581420898, -R13 ;  /* 0x3ff333330c0d7823 */ /* 0x000fe2000000080d */
[----:B------:R-:W-:Y:S02]  /*29c0*/  HADD2.F32 R12, -RZ, R16.H0_H0 ;  /* 0x20000010ff0c7230 */ /* 0x000fe40000004100 */
[----:B------:R-:W-:Y:S02]  /*29d0*/  HADD2.F32 R16, -RZ, R0.H1_H1 ;  /* 0x30000000ff107230 */ /* 0x000fe40000004100 */
[----:B-1----:R-:W-:-:S02]  /*29e0*/  HADD2.F32 R23, -RZ, R7.H1_H1 ;  /* 0x30000007ff177230 */ /* 0x002fc40000004100 */
[----:B------:R-:W-:Y:S01]  /*29f0*/  HADD2.F32 R22, -RZ, R6.H1_H1 ;  /* 0x30000006ff167230 */ /* 0x000fe20000004100 */
[----:B------:R-:W-:Y:S01]  /*2a00*/  F2FP.F16.F32.PACK_AB R11, R18, R11 ;  /* 0x0000000b120b723e */ /* 0x000fe200000000ff */
[----:B------:R-:W-:Y:S01]  /*2a10*/  FADD R12, R12, R13 ;  /* 0x0000000d0c0c7221 */ /* 0x000fe20000000000 */
[----:B------:R-:W-:Y:S01]  /*2a20*/  FADD R17, R4, -R17 ;  /* 0x8000001104117221 */ /* 0x000fe20000000000 */
[----:B------:R-:W-:Y:S01]  /*2a30*/  FADD R13, R5, -R16 ;  /* 0x80000010050d7221 */ /* 0x000fe20000000000 */
[----:B------:R-:W-:Y:S01]  /*2a40*/  FADD R23, R2, -R23 ;  /* 0x8000001702177221 */ /* 0x000fe20000000000 */
[----:B------:R-:W-:Y:S01]  /*2a50*/  FADD R22, R3, -R22 ;  /* 0x8000001603167221 */ /* 0x000fe20000000000 */
[----:B------:R0:W-:Y:S01]  /*2a60*/  STG.E desc[UR8][R14.64], R11 ;  /* 0x0000000b0e007986 */ /* 0x0001e2000c101908 */
[----:B------:R-:W-:Y:S01]  /*2a70*/  FMUL R16, R17, 0.89999997615814208984 ;  /* 0x3f66666611107820 */ /* 0x000fe20000400000 */
[----:B--2---:R-:W-:Y:S01]  /*2a80*/  FADD R9, -R9, R4 ;  /* 0x0000000409097221 */ /* 0x004fe20000000100 */
[----:B------:R-:W-:Y:S01]  /*2a90*/  FMUL R13, R13, 0.89999997615814208984 ;  /* 0x3f6666660d0d7820 */ /* 0x000fe20000400000 */
[----:B------:R-:W-:Y:S01]  /*2aa0*/  FADD R10, R5, -R10 ;  /* 0x8000000a050a7221 */ /* 0x000fe20000000000 */
[----:B------:R-:W-:Y:S01]  /*2ab0*/  FMUL R18, R23, 0.89999997615814208984 ;  /* 0x3f66666617127820 */ /* 0x000fe20000400000 */
[----:B---3--:R-:W-:Y:S01]  /*2ac0*/  FADD R21, -R21, R2 ;  /* 0x0000000215157221 */ /* 0x008fe20000000100 */
[----:B------:R-:W-:Y:S01]  /*2ad0*/  FADD R20, R3, -R20 ;  /* 0x8000001403147221 */ /* 0x000fe20000000000 */
[----:B------:R-:W-:-:S02]  /*2ae0*/  HADD2.F32 R8, -RZ, R8.H0_H0 ;  /* 0x20000008ff087230 */ /* 0x000fc40000004100 */
[----:B0-----:R-:W-:Y:S01]  /*2af0*/  FMUL R11, R22, 0.89999997615814208984 ;  /* 0x3f666666160b7820 */ /* 0x001fe20000400000 */
[----:B------:R-:W-:Y:S02]  /*2b00*/  HADD2.F32 R0, -RZ, R0.H0_H0 ;  /* 0x20000000ff007230 */ /* 0x000fe40000004100 */
[----:B------:R-:W-:Y:S01]  /*2b10*/  FFMA R9, R9, 1.8999999761581420898, -R16 ;  /* 0x3ff3333309097823 */ /* 0x000fe20000000810 */
[----:B------:R-:W-:Y:S02]  /*2b20*/  HADD2.F32 R7, -RZ, R7.H0_H0 ;  /* 0x20000007ff077230 */ /* 0x000fe40000004100 */
[----:B------:R-:W-:Y:S01]  /*2b30*/  FFMA R13, R10, 1.8999999761581420898, -R13 ;  /* 0x3ff333330a0d7823 */ /* 0x000fe2000000080d */
[----:B------:R-:W-:Y:S02]  /*2b40*/  HADD2.F32 R6, -RZ, R6.H0_H0 ;  /* 0x20000006ff067230 */ /* 0x000fe40000004100 */
[----:B------:R-:W-:Y:S01]  /*2b50*/  FFMA R18, R21, 1.8999999761581420898, -R18 ;  /* 0x3ff3333315127823 */ /* 0x000fe20000000812 */
[----:B------:R-:W-:Y:S01]  /*2b60*/  FFMA R11, R20, 1.8999999761581420898, -R11 ;  /* 0x3ff33333140b7823 */ /* 0x000fe2000000080b */
[----:B------:R-:W-:Y:S01]  /*2b70*/  FADD R9, R8, R9 ;  /* 0x0000000908097221 */ /* 0x000fe20000000000 */
[----:B------:R-:W-:Y:S01]  /*2b80*/  FADD R0, R0, R13 ;  /* 0x0000000d00007221 */ /* 0x000fe20000000000 */
[----:B------:R-:W-:Y:S01]  /*2b90*/  FADD R7, R7, R18 ;  /* 0x0000001207077221 */ /* 0x000fe20000000000 */
[----:B------:R-:W-:Y:S01]  /*2ba0*/  FADD R6, R6, R11 ;  /* 0x0000000b06067221 */ /* 0x000fe20000000000 */
[----:B------:R-:W-:-:S02]  /*2bb0*/  F2FP.F16.F32.PACK_AB R19, R19, R12 ;  /* 0x0000000c1313723e */ /* 0x000fc400000000ff */
[----:B------:R-:W-:Y:S02]  /*2bc0*/  F2FP.F16.F32.PACK_AB R9, R4, R9 ;  /* 0x000000090409723e */ /* 0x000fe400000000ff */
[----:B------:R-:W-:Y:S02]  /*2bd0*/  F2FP.F16.F32.PACK_AB R5, R5, R0 ;  /* 0x000000000505723e */ /* 0x000fe400000000ff */
[----:B------:R-:W-:Y:S02]  /*2be0*/  F2FP.F16.F32.PACK_AB R7, R2, R7 ;  /* 0x000000070207723e */ /* 0x000fe400000000ff */
[----:B------:R-:W-:Y:S01]  /*2bf0*/  F2FP.F16.F32.PACK_AB R3, R3, R6 ;  /* 0x000000060303723e */ /* 0x000fe200000000ff */
[----:B------:R-:W-:Y:S04]  /*2c00*/  STG.E desc[UR8][R14.64+0x4], R19 ;  /* 0x000004130e007986 */ /* 0x000fe8000c101908 */
[----:B------:R-:W-:Y:S04]  /*2c10*/  STG.E desc[UR8][R14.64+0x8], R9 ;  /* 0x000008090e007986 */ /* 0x000fe8000c101908 */
[----:B------:R-:W-:Y:S04]  /*2c20*/  STG.E desc[UR8][R14.64+0xc], R5 ;  /* 0x00000c050e007986 */ /* 0x000fe8000c101908 */
[----:B------:R-:W-:Y:S04]  /*2c30*/  STG.E desc[UR8][R14.64+0x10], R7 ;  /* 0x000010070e007986 */ /* 0x000fe8000c101908 */
[----:B------:R-:W-:Y:S01]  /*2c40*/  STG.E desc[UR8][R14.64+0x14], R3 ;  /* 0x000014030e007986 */ /* 0x000fe2000c101908 */
[----:B------:R-:W-:Y:S05]  /*2c50*/  EXIT ;  /* 0x000000000000794d */ /* 0x000fea0003800000 */
        .weak           $__internal_1_$__cuda_sm3x_div_rn_noftz_f32_slowpath
        .type           $__internal_1_$__cuda_sm3x_div_rn_noftz_f32_slowpath,@function
        .size           $__internal_1_$__cuda_sm3x_div_rn_noftz_f32_slowpath,(.L_x_60 - $__internal_1_$__cuda_sm3x_div_rn_noftz_f32_slowpath)
$__internal_1_$__cuda_sm3x_div_rn_noftz_f32_slowpath:
        /* <DEDUP_REMOVED lines=36> */
.L_x_46:
        /* <DEDUP_REMOVED lines=51> */
.L_x_53:
[----:B------:R-:W-:-:S04]  /*31d0*/  LOP3.LUT R9, R9, 0x80000000, RZ, 0xc0, !PT ;  /* 0x8000000009097812 */ /* 0x000fc800078ec0ff */
[----:B------:R-:W-:Y:S01]  /*31e0*/  LOP3.LUT R9, R9, 0x7f800000, RZ, 0xfc, !PT ;  /* 0x7f80000009097812 */ /* 0x000fe200078efcff */
[----:B------:R-:W-:Y:S06]  /*31f0*/  BRA `(.L_x_54) ;  /* 0x0000000000047947 */ /* 0x000fec0003800000 */
.L_x_52:
[----:B------:R-:W-:-:S07]  /*3200*/  IMAD R9, R18, 0x800000, R9 ;  /* 0x0080000012097824 */ /* 0x000fce00078e0209 */
.L_x_54:
[----:B------:R-:W-:Y:S05]  /*3210*/  BSYNC.RECONVERGENT B3 ;  /* 0x0000000000037941 */ /* 0x000fea0003800200 */
.L_x_51:
[----:B------:R-:W-:Y:S05]  /*3220*/  BRA `(.L_x_55) ;  /* 0x0000000000207947 */ /* 0x000fea0003800000 */
.L_x_50:
[----:B------:R-:W-:-:S04]  /*3230*/  LOP3.LUT R9, R17, 0x80000000, R10, 0x48, !PT ;  /* 0x8000000011097812 */ /* 0x000fc800078e480a */
[----:B------:R-:W-:Y:S01]  /*3240*/  LOP3.LUT R9, R9, 0x7f800000, RZ, 0xfc, !PT ;  /* 0x7f80000009097812 */ /* 0x000fe200078efcff */
[----:B------:R-:W-:Y:S06]  /*3250*/  BRA `(.L_x_55) ;  /* 0x0000000000147947 */ /* 0x000fec0003800000 */
.L_x_49:
[----:B------:R-:W-:Y:S01]  /*3260*/  LOP3.LUT R9, R17, 0x80000000, R10, 0x48, !PT ;  /* 0x8000000011097812 */ /* 0x000fe200078e480a */
[----:B------:R-:W-:Y:S06]  /*3270*/  BRA `(.L_x_55) ;  /* 0x00000000000c7947 */ /* 0x000fec0003800000 */
.L_x_48:
[----:B------:R-:W0:Y:S01]  /*3280*/  MUFU.RSQ R9, -QNAN ;  /* 0xffc0000000097908 */ /* 0x000e220000001400 */
[----:B------:R-:W-:Y:S05]  /*3290*/  BRA `(.L_x_55) ;  /* 0x0000000000047947 */ /* 0x000fea0003800000 */
.L_x_47:
[----:B------:R-:W-:-:S07]  /*32a0*/  FADD.FTZ R9, R10, R9 ;  /* 0x000000090a097221 */ /* 0x000fce0000010000 */
.L_x_55:
[----:B------:R-:W-:Y:S05]  /*32b0*/  BSYNC.RECONVERGENT B2 ;  /* 0x0000000000027941 */ /* 0x000fea0003800200 */
.L_x_45:
[----:B------:R-:W-:-:S04]  /*32c0*/  IMAD.MOV.U32 R13, RZ, RZ, 0x0 ;  /* 0x00000000ff0d7424 */ /* 0x000fc800078e00ff */
[----:B0-----:R-:W-:Y:S05]  /*32d0*/  RET.REL.NODEC R12 `(_Z23ADMM_CN_kernel_deg6_16bPKfPfPKjPii) ;  /* 0xffffffcc0c487950 */ /* 0x001fea0003c3ffff */
.L_x_56:
        /* <DEDUP_REMOVED lines=10> */
.L_x_60:


//--------------------- .text._Z23ADMM_VN_kernel_deg3_16bPKfPfS1_PKji --------------------------
	.section	.text._Z23ADMM_VN_kernel_deg3_16bPKfPfS1_PKji,"ax",@progbits
	.align	128
        .global         _Z23ADMM_VN_kernel_deg3_16bPKfPfS1_PKji
        .type           _Z23ADMM_VN_kernel_deg3_16bPKfPfS1_PKji,@function
        .size           _Z23ADMM_VN_kernel_deg3_16bPKfPfS1_PKji,(.L_x_64 - _Z23ADMM_VN_kernel_deg3_16bPKfPfS1_PKji)
        .other          _Z23ADMM_VN_kernel_deg3_16bPKfPfS1_PKji,@"STO_CUDA_ENTRY STV_DEFAULT"
_Z23ADMM_VN_kernel_deg3_16bPKfPfS1_PKji:
.text._Z23ADMM_VN_kernel_deg3_16bPKfPfS1_PKji:
        /* <DEDUP_REMOVED lines=50> */
.L_x_57:
        /* <DEDUP_REMOVED lines=14> */
.L_x_64:


//--------------------- .text._Z19ADMM_InitArrays_16bPfi --------------------------
	.section	.text._Z19ADMM_InitArrays_16bPfi,"ax",@progbits
	.align	128
        .global         _Z19ADMM_InitArrays_16bPfi
        .type           _Z19ADMM_InitArrays_16bPfi,@function
        .size           _Z19ADMM_InitArrays_16bPfi,(.L_x_65 - _Z19ADMM_InitArrays_16bPfi)
        .other          _Z19ADMM_InitArrays_16bPfi,@"STO_CUDA_ENTRY STV_DEFAULT"
_Z19ADMM_InitArrays_16bPfi:
.text._Z19ADMM_InitArrays_16bPfi:
        /* <DEDUP_REMOVED lines=9> */
[----:B------:R-:W1:Y:S01]  /*0090*/  LDCU.64 UR4, c[0x0][0x358] ;  /* 0x00006b00ff0477ac */ /* 0x000e620008000a00 */
[----:B------:R-:W-:Y:S02]  /*00a0*/  HFMA2 R7, -RZ, RZ, 0.5, 0 ;  /* 0x38000000ff077431 */ /* 0x000fe400000001ff */
[----:B0-----:R-:W-:-:S05]  /*00b0*/  IMAD.WIDE R2, R5, 0x4, R2 ;  /* 0x0000000405027825 */ /* 0x001fca00078e0202 */
[----:B-1----:R-:W-:Y:S01]  /*00c0*/  STG.E desc[UR4][R2.64], R7 ;  /* 0x0000000702007986 */ /* 0x002fe2000c101904 */
[----:B------:R-:W-:Y:S05]  /*00d0*/  EXIT ;  /* 0x000000000000794d */ /* 0x000fea0003800000 */
.L_x_58:
        /* <DEDUP_REMOVED lines=10> */
.L_x_65:


//--------------------- .nv.shared._Z27ADMM_CN_kernel_deg6_16b_modPKfPfPKjPii --------------------------
	.section	.nv.shared._Z27ADMM_CN_kernel_deg6_16b_modPKfPfPKjPii,"aw",@nobits
	.sectionflags	@""
	.align	4
.nv.shared._Z27ADMM_CN_kernel_deg6_16b_modPKfPfPKjPii:
	.zero		4096


//--------------------- .nv.shared.reserved.0     --------------------------
	.section	.nv.shared.reserved.0,"aw",@nobits
	.weak		__nv_reservedSMEM_offset_0_alias
	.size		__nv_reservedSMEM_offset_0_alias, 0, 64
	.other		__nv_reservedSMEM_offset_0_alias,@"STO_CUDA_RESERVED_SHARED STV_DEFAULT"
__nv_reservedSMEM_offset_0_alias:
	.zero		0
	.zero		64


//--------------------- .nv.shared._Z23ADMM_CN_kernel_deg6_16bPKfPfPKjPii --------------------------
	.section	.nv.shared._Z23ADMM_CN_kernel_deg6_16bPKfPfPKjPii,"aw",@nobits
	.sectionflags	@""
	.align	4
.nv.shared._Z23ADMM_CN_kernel_deg6_16bPKfPfPKjPii:
	.zero		4096


//--------------------- .nv.constant0._Z27ADMM_CN_kernel_deg6_16b_modPKfPfPKjPii --------------------------
	.section	.nv.constant0._Z27ADMM_CN_kernel_deg6_16b_modPKfPfPKjPii,"a",@progbits
	.sectionflags	@""
	.align	4
.nv.constant0._Z27ADMM_CN_kernel_deg6_16b_modPKfPfPKjPii:
	.zero		932


//--------------------- .nv.constant0._Z27ADMM_VN_kernel_deg3_16b_modPKfPfS1_PKji --------------------------
	.section	.nv.constant0._Z27ADMM_VN_kernel_deg3_16b_modPKfPfS1_PKji,"a",@progbits
	.sectionflags	@""
	.align	4
.nv.constant0._Z27ADMM_VN_kernel_deg3_16b_modPKfPfS1_PKji:
	.zero		932


//--------------------- .nv.constant0._Z23ADMM_CN_kernel_deg6_16bPKfPfPKjPii --------------------------
	.section	.nv.constant0._Z23ADMM_CN_kernel_deg6_16bPKfPfPKjPii,"a",@progbits
	.sectionflags	@""
	.align	4
.nv.constant0._Z23ADMM_CN_kernel_deg6_16bPKfPfPKjPii:
	.zero		932


//--------------------- .nv.constant0._Z23ADMM_VN_kernel_deg3_16bPKfPfS1_PKji --------------------------
	.section	.nv.constant0._Z23ADMM_VN_kernel_deg3_16bPKfPfS1_PKji,"a",@progbits
	.sectionflags	@""
	.align	4
.nv.constant0._Z23ADMM_VN_kernel_deg3_16bPKfPfS1_PKji:
	.zero		932


//--------------------- .nv.constant0._Z19ADMM_InitArrays_16bPfi --------------------------
	.section	.nv.constant0._Z19ADMM_InitArrays_16bPfi,"a",@progbits
	.sectionflags	@""
	.align	4
.nv.constant0._Z19ADMM_InitArrays_16bPfi:
	.zero		908


//--------------------- SYMBOLS --------------------------

	.type		.nv.reservedSmem.offset0,@object
	.size		.nv.reservedSmem.offset0,0x4
	.type		.nv.reservedSmem.cap,@object
	.size		.nv.reservedSmem.cap,0x4
